	.target	sm_100a

	.elftype	@"ET_EXEC"


//--------------------- .note.nv.tkinfo           --------------------------
	.section	.note.nv.tkinfo,"",@"SHT_NOTE"
	.sectionflags	@"SHF_NOTE_NV_TKINFO"
	.tkinfo
        /*0018*/ 	.word	0x00000002
        /*0030*/ 	.string	""
        /*0030*/ 	.string	"ptxas"
        /*0030*/ 	.string	"Cuda compilation tools, release 13.0, V13.0.88"
        /*0030*/ 	.string	"Build cuda_13.0.r13.0/compiler.36424714_0"
        /*0030*/ 	.string	"-arch sm_100a -m 64 "



//--------------------- .note.nv.cuinfo           --------------------------
	.section	.note.nv.cuinfo,"",@"SHT_NOTE"
	.sectionflags	@"SHF_NOTE_NV_CUINFO"
        /*0018*/ 	.short	0x0002
        /*001a*/ 	.short	0x0064
        /*001c*/ 	.short	0x0082
	.zero		2


//--------------------- .nv.info                  --------------------------
	.section	.nv.info,"",@"SHT_CUDA_INFO"
	.align	4


	//----- nvinfo : EIATTR_REGCOUNT
	.align		4
        /*0000*/ 	.byte	0x04, 0x2f
        /*0002*/ 	.short	(.L_16 - .L_15)
	.align		4
.L_15:
        /*0004*/ 	.word	index@(_ZN7cutlass13device_kernelINS_4gemm6kernel13GemmUniversalIN4cute5tupleIJiiiiEEENS1_10collective13CollectiveMmaINS1_35MainloopSm100TmaUmmaWarpSpecializedILi4ELi2ELi4ENS5_IJNS4_1CILi1EEESB_SB_EEEEENS5_IJNSA_ILi64EEENSA_ILi112EEENSA_ILi256EEEEEENS_12float_e4m3_tENS5_IJlSB_lEEESI_SJ_NS4_8TiledMMAINS4_8MMA_AtomIJNS4_10MMA_TraitsINS4_19SM100_MMA_F8F6F4_SSEJSI_SI_fSE_SF_NS4_17integral_constantINS4_4UMMA5MajorELSQ_0EEESR_NSO_INSP_7ScaleInELSS_0EEEST_EEEEEENS4_6LayoutISC_NS5_IJNSA_ILi0EEESX_SX_EEEEENS5_IJNS4_10UnderscoreES10_S10_EEEEENS4_13SM90_TMA_LOADENS4_14ComposedLayoutINS4_7SwizzleILi3ELi4ELi3EEENS4_18smem_ptr_flag_bitsILi8EEENSW_INS5_IJNSA_ILi8EEENSA_ILi128EEEEEENS5_IJS1A_SB_EEEEEEEvNS4_8identityES13_S1E_vS1F_EENS_8epilogue10collective18CollectiveEpilogueINS1H_23Sm100TmaWarpSpecializedILi1ELi1ELi56ELb0ELb0EEEJSH_NS5_IJNSW_ISE_SB_EENSW_ISF_SB_EEEEESI_SJ_SI_SJ_NS1H_6fusion15FusionCallbacksIS1L_NS1P_17LinearCombinationISI_fSI_fLNS_15FloatRoundStyleE2EEESH_S1O_JEEENS4_5SM1004TMEM4LOAD25SM100_TMEM_LOAD_16dp32b8xES13_NS14_INS15_ILi0ELi4ELi3EEES18_NSW_INS5_IJS19_NSA_ILi16EEEEEENS5_IJS20_SB_EEEEEEENS4_39AutoVectorizingCopyWithAssumedAlignmentILi128EEENS4_14SM90_TMA_STOREES24_S26_S26_EEEvvEEEEvNT_6ParamsE)
        /*0008*/ 	.word	0x000000a2


	//----- nvinfo : EIATTR_FRAME_SIZE
	.align		4
.L_16:
        /*000c*/ 	.byte	0x04, 0x11
        /*000e*/ 	.short	(.L_18 - .L_17)
	.align		4
.L_17:
        /*0010*/ 	.word	index@($__internal_2_$__cuda_sm10x_tcgen05_guardrail_trap_unallocated_columns_being_dealloced)
        /*0014*/ 	.word	0x00000000


	//----- nvinfo : EIATTR_FRAME_SIZE
	.align		4
.L_18:
        /*0018*/ 	.byte	0x04, 0x11
        /*001a*/ 	.short	(.L_20 - .L_19)
	.align		4
.L_19:
        /*001c*/ 	.word	index@($__internal_1_$__cuda_sm10x_tcgen05_guardrail_trap_phase_invalid_during_alloc)
        /*0020*/ 	.word	0x00000000


	//----- nvinfo : EIATTR_FRAME_SIZE
	.align		4
.L_20:
        /*0024*/ 	.byte	0x04, 0x11
        /*0026*/ 	.short	(.L_22 - .L_21)
	.align		4
.L_21:
        /*0028*/ 	.word	index@($__internal_0_$__cuda_sm10x_tcgen05_guardrail_trap_col_being_dealloced_not_returned_by_alloc)
        /*002c*/ 	.word	0x00000000


	//----- nvinfo : EIATTR_FRAME_SIZE
	.align		4
.L_22:
        /*0030*/ 	.byte	0x04, 0x11
        /*0032*/ 	.short	(.L_24 - .L_23)
	.align		4
.L_23:
        /*0034*/ 	.word	index@(_ZN7cutlass13device_kernelINS_4gemm6kernel13GemmUniversalIN4cute5tupleIJiiiiEEENS1_10collective13CollectiveMmaINS1_35MainloopSm100TmaUmmaWarpSpecializedILi4ELi2ELi4ENS5_IJNS4_1CILi1EEESB_SB_EEEEENS5_IJNSA_ILi64EEENSA_ILi112EEENSA_ILi256EEEEEENS_12float_e4m3_tENS5_IJlSB_lEEESI_SJ_NS4_8TiledMMAINS4_8MMA_AtomIJNS4_10MMA_TraitsINS4_19SM100_MMA_F8F6F4_SSEJSI_SI_fSE_SF_NS4_17integral_constantINS4_4UMMA5MajorELSQ_0EEESR_NSO_INSP_7ScaleInELSS_0EEEST_EEEEEENS4_6LayoutISC_NS5_IJNSA_ILi0EEESX_SX_EEEEENS5_IJNS4_10UnderscoreES10_S10_EEEEENS4_13SM90_TMA_LOADENS4_14ComposedLayoutINS4_7SwizzleILi3ELi4ELi3EEENS4_18smem_ptr_flag_bitsILi8EEENSW_INS5_IJNSA_ILi8EEENSA_ILi128EEEEEENS5_IJS1A_SB_EEEEEEEvNS4_8identityES13_S1E_vS1F_EENS_8epilogue10collective18CollectiveEpilogueINS1H_23Sm100TmaWarpSpecializedILi1ELi1ELi56ELb0ELb0EEEJSH_NS5_IJNSW_ISE_SB_EENSW_ISF_SB_EEEEESI_SJ_SI_SJ_NS1H_6fusion15FusionCallbacksIS1L_NS1P_17LinearCombinationISI_fSI_fLNS_15FloatRoundStyleE2EEESH_S1O_JEEENS4_5SM1004TMEM4LOAD25SM100_TMEM_LOAD_16dp32b8xES13_NS14_INS15_ILi0ELi4ELi3EEES18_NSW_INS5_IJS19_NSA_ILi16EEEEEENS5_IJS20_SB_EEEEEEENS4_39AutoVectorizingCopyWithAssumedAlignmentILi128EEENS4_14SM90_TMA_STOREES24_S26_S26_EEEvvEEEEvNT_6ParamsE)
        /*0038*/ 	.word	0x00000000


	//----- nvinfo : EIATTR_MIN_STACK_SIZE
	.align		4
.L_24:
        /*003c*/ 	.byte	0x04, 0x12
        /*003e*/ 	.short	(.L_26 - .L_25)
	.align		4
.L_25:
        /*0040*/ 	.word	index@(_ZN7cutlass13device_kernelINS_4gemm6kernel13GemmUniversalIN4cute5tupleIJiiiiEEENS1_10collective13CollectiveMmaINS1_35MainloopSm100TmaUmmaWarpSpecializedILi4ELi2ELi4ENS5_IJNS4_1CILi1EEESB_SB_EEEEENS5_IJNSA_ILi64EEENSA_ILi112EEENSA_ILi256EEEEEENS_12float_e4m3_tENS5_IJlSB_lEEESI_SJ_NS4_8TiledMMAINS4_8MMA_AtomIJNS4_10MMA_TraitsINS4_19SM100_MMA_F8F6F4_SSEJSI_SI_fSE_SF_NS4_17integral_constantINS4_4UMMA5MajorELSQ_0EEESR_NSO_INSP_7ScaleInELSS_0EEEST_EEEEEENS4_6LayoutISC_NS5_IJNSA_ILi0EEESX_SX_EEEEENS5_IJNS4_10UnderscoreES10_S10_EEEEENS4_13SM90_TMA_LOADENS4_14ComposedLayoutINS4_7SwizzleILi3ELi4ELi3EEENS4_18smem_ptr_flag_bitsILi8EEENSW_INS5_IJNSA_ILi8EEENSA_ILi128EEEEEENS5_IJS1A_SB_EEEEEEEvNS4_8identityES13_S1E_vS1F_EENS_8epilogue10collective18CollectiveEpilogueINS1H_23Sm100TmaWarpSpecializedILi1ELi1ELi56ELb0ELb0EEEJSH_NS5_IJNSW_ISE_SB_EENSW_ISF_SB_EEEEESI_SJ_SI_SJ_NS1H_6fusion15FusionCallbacksIS1L_NS1P_17LinearCombinationISI_fSI_fLNS_15FloatRoundStyleE2EEESH_S1O_JEEENS4_5SM1004TMEM4LOAD25SM100_TMEM_LOAD_16dp32b8xES13_NS14_INS15_ILi0ELi4ELi3EEES18_NSW_INS5_IJS19_NSA_ILi16EEEEEENS5_IJS20_SB_EEEEEEENS4_39AutoVectorizingCopyWithAssumedAlignmentILi128EEENS4_14SM90_TMA_STOREES24_S26_S26_EEEvvEEEEvNT_6ParamsE)
        /*0044*/ 	.word	0x00000000
.L_26:


//--------------------- .nv.compat                --------------------------
	.section	.nv.compat,"",@"SHT_CUDA_COMPAT_INFO"
	.align	4
        /*0000*/ 	.byte	0x02, 0x09, 0x01, 0x00, 0x02, 0x02, 0x02, 0x00, 0x02, 0x05, 0x05, 0x00, 0x03, 0x07, 0x01, 0x01
        /*0010*/ 	.byte	0x02, 0x03, 0x01, 0x00, 0x02, 0x06, 0x01, 0x00, 0x04, 0x0b, 0x08, 0x00, 0x09, 0x00, 0x00, 0x00
        /*0020*/ 	.byte	0x00, 0x00, 0x00, 0x00


//--------------------- .nv.info._ZN7cutlass13device_kernelINS_4gemm6kernel13GemmUniversalIN4cute5tupleIJiiiiEEENS1_10collective13CollectiveMmaINS1_35MainloopSm100TmaUmmaWarpSpecializedILi4ELi2ELi4ENS5_IJNS4_1CILi1EEESB_SB_EEEEENS5_IJNSA_ILi64EEENSA_ILi112EEENSA_ILi256EEEEEENS_12float_e4m3_tENS5_IJlSB_lEEESI_SJ_NS4_8TiledMMAINS4_8MMA_AtomIJNS4_10MMA_TraitsINS4_19SM100_MMA_F8F6F4_SSEJSI_SI_fSE_SF_NS4_17integral_constantINS4_4UMMA5MajorELSQ_0EEESR_NSO_INSP_7ScaleInELSS_0EEEST_EEEEEENS4_6LayoutISC_NS5_IJNSA_ILi0EEESX_SX_EEEEENS5_IJNS4_10UnderscoreES10_S10_EEEEENS4_13SM90_TMA_LOADENS4_14ComposedLayoutINS4_7SwizzleILi3ELi4ELi3EEENS4_18smem_ptr_flag_bitsILi8EEENSW_INS5_IJNSA_ILi8EEENSA_ILi128EEEEEENS5_IJS1A_SB_EEEEEEEvNS4_8identityES13_S1E_vS1F_EENS_8epilogue10collective18CollectiveEpilogueINS1H_23Sm100TmaWarpSpecializedILi1ELi1ELi56ELb0ELb0EEEJSH_NS5_IJNSW_ISE_SB_EENSW_ISF_SB_EEEEESI_SJ_SI_SJ_NS1H_6fusion15FusionCallbacksIS1L_NS1P_17LinearCombinationISI_fSI_fLNS_15FloatRoundStyleE2EEESH_S1O_JEEENS4_5SM1004TMEM4LOAD25SM100_TMEM_LOAD_16dp32b8xES13_NS14_INS15_ILi0ELi4ELi3EEES18_NSW_INS5_IJS19_NSA_ILi16EEEEEENS5_IJS20_SB_EEEEEEENS4_39AutoVectorizingCopyWithAssumedAlignmentILi128EEENS4_14SM90_TMA_STOREES24_S26_S26_EEEvvEEEEvNT_6ParamsE --------------------------
	.section	.nv.info._ZN7cutlass13device_kernelINS_4gemm6kernel13GemmUniversalIN4cute5tupleIJiiiiEEENS1_10collective13CollectiveMmaINS1_35MainloopSm100TmaUmmaWarpSpecializedILi4ELi2ELi4ENS5_IJNS4_1CILi1EEESB_SB_EEEEENS5_IJNSA_ILi64EEENSA_ILi112EEENSA_ILi256EEEEEENS_12float_e4m3_tENS5_IJlSB_lEEESI_SJ_NS4_8TiledMMAINS4_8MMA_AtomIJNS4_10MMA_TraitsINS4_19SM100_MMA_F8F6F4_SSEJSI_SI_fSE_SF_NS4_17integral_constantINS4_4UMMA5MajorELSQ_0EEESR_NSO_INSP_7ScaleInELSS_0EEEST_EEEEEENS4_6LayoutISC_NS5_IJNSA_ILi0EEESX_SX_EEEEENS5_IJNS4_10UnderscoreES10_S10_EEEEENS4_13SM90_TMA_LOADENS4_14ComposedLayoutINS4_7SwizzleILi3ELi4ELi3EEENS4_18smem_ptr_flag_bitsILi8EEENSW_INS5_IJNSA_ILi8EEENSA_ILi128EEEEEENS5_IJS1A_SB_EEEEEEEvNS4_8identityES13_S1E_vS1F_EENS_8epilogue10collective18CollectiveEpilogueINS1H_23Sm100TmaWarpSpecializedILi1ELi1ELi56ELb0ELb0EEEJSH_NS5_IJNSW_ISE_SB_EENSW_ISF_SB_EEEEESI_SJ_SI_SJ_NS1H_6fusion15FusionCallbacksIS1L_NS1P_17LinearCombinationISI_fSI_fLNS_15FloatRoundStyleE2EEESH_S1O_JEEENS4_5SM1004TMEM4LOAD25SM100_TMEM_LOAD_16dp32b8xES13_NS14_INS15_ILi0ELi4ELi3EEES18_NSW_INS5_IJS19_NSA_ILi16EEEEEENS5_IJS20_SB_EEEEEEENS4_39AutoVectorizingCopyWithAssumedAlignmentILi128EEENS4_14SM90_TMA_STOREES24_S26_S26_EEEvvEEEEvNT_6ParamsE,"",@"SHT_CUDA_INFO"
	.sectionflags	@""
	.align	4


	//----- nvinfo : EIATTR_CUDA_API_VERSION
	.align		4
        /*0000*/ 	.byte	0x04, 0x37
        /*0002*/ 	.short	(.L_28 - .L_27)
.L_27:
        /*0004*/ 	.word	0x00000082


	//----- nvinfo : EIATTR_KPARAM_INFO
	.align		4
.L_28:
        /*0008*/ 	.byte	0x04, 0x17
        /*000a*/ 	.short	(.L_30 - .L_29)
.L_29:
        /*000c*/ 	.word	0x00000000
        /*0010*/ 	.short	0x0000
        /*0012*/ 	.short	0x0000
        /*0014*/ 	.byte	0x00, 0xf0, 0x01, 0x20


	//----- nvinfo : EIATTR_AT_ENTRY_FRAGMENTS
	.align		4
.L_30:
        /*0018*/ 	.byte	0x04, 0x4f
        /*001a*/ 	.short	(.L_32 - .L_31)


	//   ....[0]....
.L_31:
        /*001c*/ 	.word	0x00000006


	//----- nvinfo : EIATTR_RESERVED_SMEM_USED
	.align		4
.L_32:
        /*0020*/ 	.byte	0x01, 0x41
	.zero		2


	//----- nvinfo : EIATTR_SPARSE_MMA_MASK
	.align		4
        /*0024*/ 	.byte	0x03, 0x50
        /*0026*/ 	.short	0x0000


	//----- nvinfo : EIATTR_TCGEN05_1CTA_USED
	.align		4
        /*0028*/ 	.byte	0x01, 0x51
	.zero		2


	//----- nvinfo : EIATTR_MAXREG_COUNT
	.align		4
        /*002c*/ 	.byte	0x03, 0x1b
        /*002e*/ 	.short	0x00ff


	//----- nvinfo : EIATTR_NUM_BARRIERS
	.align		4
        /*0030*/ 	.byte	0x02, 0x4c
        /*0032*/ 	.byte	0x07
	.zero		1


	//----- nvinfo : EIATTR_EXTERNS
	.align		4
        /*0034*/ 	.byte	0x04, 0x0f
        /*0036*/ 	.short	(.L_34 - .L_33)


	//   ....[0]....
	.align		4
.L_33:
        /*0038*/ 	.word	index@(__assertfail)


	//----- nvinfo : EIATTR_MERCURY_ISA_VERSION
	.align		4
.L_34:
        /*003c*/ 	.byte	0x03, 0x5f
        /*003e*/ 	.short	0x0101


	//----- nvinfo : EIATTR_INT_WARP_WIDE_INSTR_OFFSETS
	.align		4
        /*0040*/ 	.byte	0x04, 0x31
        /*0042*/ 	.short	(.L_36 - .L_35)


	//   ....[0]....
.L_35:
        /*0044*/ 	.word	0x00001ed0


	//   ....[1]....
        /*0048*/ 	.word	0x00003b30


	//   ....[2]....
        /*004c*/ 	.word	0x00003b50


	//   ....[3]....
        /*0050*/ 	.word	0x00003b80


	//   ....[4]....
        /*0054*/ 	.word	0x000045d0


	//   ....[5]....
        /*0058*/ 	.word	0x00004660


	//   ....[6]....
        /*005c*/ 	.word	0x00004670


	//   ....[7]....
        /*0060*/ 	.word	0x000046a0


	//   ....[8]....
        /*0064*/ 	.word	0x00004840


	//   ....[9]....
        /*0068*/ 	.word	0x000048a0


	//   ....[10]....
        /*006c*/ 	.word	0x000048d0


	//   ....[11]....
        /*0070*/ 	.word	0x000048f0


	//----- nvinfo : EIATTR_COOP_GROUP_MASK_REGIDS
	.align		4
.L_36:
        /*0074*/ 	.byte	0x04, 0x29
        /*0076*/ 	.short	(.L_38 - .L_37)


	//   ....[0]....
.L_37:
        /*0078*/ 	.word	0xffffffff


	//   ....[1]....
        /*007c*/ 	.word	0xffffffff


	//   ....[2]....
        /*0080*/ 	.word	0xffffffff


	//   ....[3]....
        /*0084*/ 	.word	0xffffffff


	//   ....[4]....
        /*0088*/ 	.word	0xffffffff


	//   ....[5]....
        /*008c*/ 	.word	0xffffffff


	//   ....[6]....
        /*0090*/ 	.word	0xffffffff


	//   ....[7]....
        /*0094*/ 	.word	0xffffffff


	//   ....[8]....
        /*0098*/ 	.word	0xffffffff


	//   ....[9]....
        /*009c*/ 	.word	0xffffffff


	//   ....[10]....
        /*00a0*/ 	.word	0xffffffff


	//   ....[11]....
        /*00a4*/ 	.word	0xffffffff


	//   ....[12]....
        /*00a8*/ 	.word	0xffffffff


	//----- nvinfo : EIATTR_COOP_GROUP_INSTR_OFFSETS
	.align		4
.L_38:
        /*00ac*/ 	.byte	0x04, 0x28
        /*00ae*/ 	.short	(.L_40 - .L_39)


	//   ....[0]....
.L_39:
        /*00b0*/ 	.word	0x00000090


	//   ....[1]....
        /*00b4*/ 	.word	0x000004c0


	//   ....[2]....
        /*00b8*/ 	.word	0x00000630


	//   ....[3]....
        /*00bc*/ 	.word	0x00000770


	//   ....[4]....
        /*00c0*/ 	.word	0x00000870


	//   ....[5]....
        /*00c4*/ 	.word	0x000009e0


	//   ....[6]....
        /*00c8*/ 	.word	0x00000b80


	//   ....[7]....
        /*00cc*/ 	.word	0x00001db0


	//   ....[8]....
        /*00d0*/ 	.word	0x00002b90


	//   ....[9]....
        /*00d4*/ 	.word	0x00002da0


	//   ....[10]....
        /*00d8*/ 	.word	0x00002dd0


	//   ....[11]....
        /*00dc*/ 	.word	0x00003a10


	//   ....[12]....
        /*00e0*/ 	.word	0x00003c40


	//----- nvinfo : EIATTR_VRC_CTA_INIT_COUNT
	.align		4
.L_40:
        /*00e4*/ 	.byte	0x02, 0x4a
        /*00e6*/ 	.byte	0x80
	.zero		1


	//----- nvinfo : EIATTR_SYSCALL_OFFSETS
	.align		4
        /*00e8*/ 	.byte	0x04, 0x46
        /*00ea*/ 	.short	(.L_42 - .L_41)


	//   ....[0]....
.L_41:
        /*00ec*/ 	.word	0x000059a0


	//   ....[1]....
        /*00f0*/ 	.word	0x00005b20


	//   ....[2]....
        /*00f4*/ 	.word	0x00005ca0


	//   ....[3]....
        /*00f8*/ 	.word	0x00005e20


	//   ....[4]....
        /*00fc*/ 	.word	0x00005fa0


	//   ....[5]....
        /*0100*/ 	.word	0x00006120


	//   ....[6]....
        /*0104*/ 	.word	0x000062a0


	//----- nvinfo : EIATTR_MBARRIER_INSTR_OFFSETS
	.align		4
.L_42:
        /*0108*/ 	.byte	0x04, 0x39
        /*010a*/ 	.short	(.L_44 - .L_43)


	//   ....[0]....
.L_43:
        /*010c*/ 	.word	0x000005a0
        /*0110*/ 	.word	0x000000ff
        /*0114*/ 	.word	0x00000000
        /*0118*/ 	.short	0x0100
        /*011a*/ 	.byte	0x05
	.zero		1


	//   ....[1]....
        /*011c*/ 	.word	0x000005b0
        /*0120*/ 	.word	0x000000ff
        /*0124*/ 	.word	0x00000020
        /*0128*/ 	.short	0x0100
        /*012a*/ 	.byte	0x05
	.zero		1


	//   ....[2]....
        /*012c*/ 	.word	0x000005c0
        /*0130*/ 	.word	0x000000ff
        /*0134*/ 	.word	0x00000008
        /*0138*/ 	.short	0x0100
        /*013a*/ 	.byte	0x05
	.zero		1


	//   ....[3]....
        /*013c*/ 	.word	0x000005d0
        /*0140*/ 	.word	0x000000ff
        /*0144*/ 	.word	0x00000028
        /*0148*/ 	.short	0x0100
        /*014a*/ 	.byte	0x05
	.zero		1


	//   ....[4]....
        /*014c*/ 	.word	0x000005e0
        /*0150*/ 	.word	0x000000ff
        /*0154*/ 	.word	0x00000010
        /*0158*/ 	.short	0x0100
        /*015a*/ 	.byte	0x05
	.zero		1


	//   ....[5]....
        /*015c*/ 	.word	0x000005f0
        /*0160*/ 	.word	0x000000ff
        /*0164*/ 	.word	0x00000030
        /*0168*/ 	.short	0x0100
        /*016a*/ 	.byte	0x05
	.zero		1


	//   ....[6]....
        /*016c*/ 	.word	0x00000600
        /*0170*/ 	.word	0x000000ff
        /*0174*/ 	.word	0x00000018
        /*0178*/ 	.short	0x0100
        /*017a*/ 	.byte	0x05
	.zero		1


	//   ....[7]....
        /*017c*/ 	.word	0x00000610
        /*0180*/ 	.word	0x000000ff
        /*0184*/ 	.word	0x00000038
        /*0188*/ 	.short	0x0100
        /*018a*/ 	.byte	0x05
	.zero		1


	//   ....[8]....
        /*018c*/ 	.word	0x00000740
        /*0190*/ 	.word	0x000000ff
        /*0194*/ 	.word	0x00000040
        /*0198*/ 	.short	0x0100
        /*019a*/ 	.byte	0x07
	.zero		1


	//   ....[9]....
        /*019c*/ 	.word	0x00000750
        /*01a0*/ 	.word	0x000000ff
        /*01a4*/ 	.word	0x00000048
        /*01a8*/ 	.short	0x0100
        /*01aa*/ 	.byte	0x07
	.zero		1


	//   ....[10]....
        /*01ac*/ 	.word	0x00000840
        /*01b0*/ 	.word	0x000000ff
        /*01b4*/ 	.word	0x00000050
        /*01b8*/ 	.short	0x0100
        /*01ba*/ 	.byte	0x05
	.zero		1


	//   ....[11]....
        /*01bc*/ 	.word	0x00000850
        /*01c0*/ 	.word	0x000000ff
        /*01c4*/ 	.word	0x00000058
        /*01c8*/ 	.short	0x0100
        /*01ca*/ 	.byte	0x05
	.zero		1


	//   ....[12]....
        /*01cc*/ 	.word	0x00000990
        /*01d0*/ 	.word	0x000000ff
        /*01d4*/ 	.word	0x00000060
        /*01d8*/ 	.short	0x0100
        /*01da*/ 	.byte	0x05
	.zero		1


	//   ....[13]....
        /*01dc*/ 	.word	0x000009a0
        /*01e0*/ 	.word	0x000000ff
        /*01e4*/ 	.word	0x00000070
        /*01e8*/ 	.short	0x0100
        /*01ea*/ 	.byte	0x05
	.zero		1


	//   ....[14]....
        /*01ec*/ 	.word	0x000009b0
        /*01f0*/ 	.word	0x000000ff
        /*01f4*/ 	.word	0x00000068
        /*01f8*/ 	.short	0x0100
        /*01fa*/ 	.byte	0x05
	.zero		1


	//   ....[15]....
        /*01fc*/ 	.word	0x000009c0
        /*0200*/ 	.word	0x000000ff
        /*0204*/ 	.word	0x00000078
        /*0208*/ 	.short	0x0100
        /*020a*/ 	.byte	0x05
	.zero		1


	//   ....[16]....
        /*020c*/ 	.word	0x00000af0
        /*0210*/ 	.word	0x000000ff
        /*0214*/ 	.word	0x00000080
        /*0218*/ 	.short	0x0100
        /*021a*/ 	.byte	0x07
	.zero		1


	//   ....[17]....
        /*021c*/ 	.word	0x00000b00
        /*0220*/ 	.word	0x000000ff
        /*0224*/ 	.word	0x000000a0
        /*0228*/ 	.short	0x0100
        /*022a*/ 	.byte	0x07
	.zero		1


	//   ....[18]....
        /*022c*/ 	.word	0x00000b10
        /*0230*/ 	.word	0x000000ff
        /*0234*/ 	.word	0x00000088
        /*0238*/ 	.short	0x0100
        /*023a*/ 	.byte	0x07
	.zero		1


	//   ....[19]....
        /*023c*/ 	.word	0x00000b20
        /*0240*/ 	.word	0x000000ff
        /*0244*/ 	.word	0x000000a8
        /*0248*/ 	.short	0x0100
        /*024a*/ 	.byte	0x07
	.zero		1


	//   ....[20]....
        /*024c*/ 	.word	0x00000b30
        /*0250*/ 	.word	0x000000ff
        /*0254*/ 	.word	0x00000090
        /*0258*/ 	.short	0x0100
        /*025a*/ 	.byte	0x07
	.zero		1


	//   ....[21]....
        /*025c*/ 	.word	0x00000b40
        /*0260*/ 	.word	0x000000ff
        /*0264*/ 	.word	0x000000b0
        /*0268*/ 	.short	0x0100
        /*026a*/ 	.byte	0x07
	.zero		1


	//   ....[22]....
        /*026c*/ 	.word	0x00000b50
        /*0270*/ 	.word	0x000000ff
        /*0274*/ 	.word	0x00000098
        /*0278*/ 	.short	0x0100
        /*027a*/ 	.byte	0x07
	.zero		1


	//   ....[23]....
        /*027c*/ 	.word	0x00000b60
        /*0280*/ 	.word	0x000000ff
        /*0284*/ 	.word	0x000000b8
        /*0288*/ 	.short	0x0100
        /*028a*/ 	.byte	0x07
	.zero		1


	//   ....[24]....
        /*028c*/ 	.word	0x00000c50
        /*0290*/ 	.word	0x000000ff
        /*0294*/ 	.word	0x000000c0
        /*0298*/ 	.short	0x0100
        /*029a*/ 	.byte	0x05
	.zero		1


	//   ....[25]....
        /*029c*/ 	.word	0x00000c60
        /*02a0*/ 	.word	0x000000ff
        /*02a4*/ 	.word	0x000000d0
        /*02a8*/ 	.short	0x0100
        /*02aa*/ 	.byte	0x05
	.zero		1


	//   ....[26]....
        /*02ac*/ 	.word	0x00000c70
        /*02b0*/ 	.word	0x000000ff
        /*02b4*/ 	.word	0x000000c8
        /*02b8*/ 	.short	0x0100
        /*02ba*/ 	.byte	0x05
	.zero		1


	//   ....[27]....
        /*02bc*/ 	.word	0x00000c80
        /*02c0*/ 	.word	0x000000ff
        /*02c4*/ 	.word	0x000000d8
        /*02c8*/ 	.short	0x0100
        /*02ca*/ 	.byte	0x05
	.zero		1


	//   ....[28]....
        /*02cc*/ 	.word	0x00001550
        /*02d0*/ 	.word	0x00000003
        /*02d4*/ 	.word	0x000000d0
        /*02d8*/ 	.short	0x010a
        /*02da*/ 	.byte	0xff
	.zero		1


	//   ....[29]....
        /*02dc*/ 	.word	0x00001580
        /*02e0*/ 	.word	0x00000003
        /*02e4*/ 	.word	0x000000c0
        /*02e8*/ 	.short	0x0101
        /*02ea*/ 	.byte	0xff
	.zero		1


	//   ....[30]....
        /*02ec*/ 	.word	0x00001650
        /*02f0*/ 	.word	0x000000ff
        /*02f4*/ 	.word	0x00000020
        /*02f8*/ 	.short	0x010a
        /*02fa*/ 	.byte	0x05
	.zero		1


	//   ....[31]....
        /*02fc*/ 	.word	0x000016f0
        /*0300*/ 	.word	0x000000ff
        /*0304*/ 	.word	0x00000020
        /*0308*/ 	.short	0x010a
        /*030a*/ 	.byte	0x21
	.zero		1


	//   ....[32]....
        /*030c*/ 	.word	0x00001840
        /*0310*/ 	.word	0x000000ff
        /*0314*/ 	.word	0x00000020
        /*0318*/ 	.short	0x010a
        /*031a*/ 	.byte	0x08
	.zero		1


	//   ....[33]....
        /*031c*/ 	.word	0x00001a10
        /*0320*/ 	.word	0x000000ff
        /*0324*/ 	.word	0x00000058
        /*0328*/ 	.short	0x0101
        /*032a*/ 	.byte	0x04
	.zero		1


	//   ....[34]....
        /*032c*/ 	.word	0x00001a30
        /*0330*/ 	.word	0x000000ff
        /*0334*/ 	.word	0x00000020
        /*0338*/ 	.short	0x010a
        /*033a*/ 	.byte	0x05
	.zero		1


	//   ....[35]....
        /*033c*/ 	.word	0x00001ab0
        /*0340*/ 	.word	0x000000ff
        /*0344*/ 	.word	0x00000020
        /*0348*/ 	.short	0x010a
        /*034a*/ 	.byte	0x21
	.zero		1


	//   ....[36]....
        /*034c*/ 	.word	0x00001c10
        /*0350*/ 	.word	0x000000ff
        /*0354*/ 	.word	0x00000020
        /*0358*/ 	.short	0x010a
        /*035a*/ 	.byte	0x08
	.zero		1


	//   ....[37]....
        /*035c*/ 	.word	0x00001de0
        /*0360*/ 	.word	0x00000002
        /*0364*/ 	.word	0x00000060
        /*0368*/ 	.short	0x010a
        /*036a*/ 	.byte	0xff
	.zero		1


	//   ....[38]....
        /*036c*/ 	.word	0x00001ea0
        /*0370*/ 	.word	0x00000002
        /*0374*/ 	.word	0x00000000
        /*0378*/ 	.short	0x0101
        /*037a*/ 	.byte	0xff
	.zero		1


	//   ....[39]....
        /*037c*/ 	.word	0x00002400
        /*0380*/ 	.word	0x000000ff
        /*0384*/ 	.word	0x00000000
        /*0388*/ 	.short	0x010a
        /*038a*/ 	.byte	0x05
	.zero		1


	//   ....[40]....
        /*038c*/ 	.word	0x00002490
        /*0390*/ 	.word	0x000000ff
        /*0394*/ 	.word	0x00000000
        /*0398*/ 	.short	0x010a
        /*039a*/ 	.byte	0x05
	.zero		1


	//   ....[41]....
        /*039c*/ 	.word	0x00002520
        /*03a0*/ 	.word	0x000000ff
        /*03a4*/ 	.word	0x00000000
        /*03a8*/ 	.short	0x010a
        /*03aa*/ 	.byte	0x05
	.zero		1


	//   ....[42]....
        /*03ac*/ 	.word	0x000025c0
        /*03b0*/ 	.word	0x00000000
        /*03b4*/ 	.word	0x00000000
        /*03b8*/ 	.short	0x010a
        /*03ba*/ 	.byte	0xff
	.zero		1


	//   ....[43]....
        /*03bc*/ 	.word	0x000026e0
        /*03c0*/ 	.word	0x00000000
        /*03c4*/ 	.word	0x000000c0
        /*03c8*/ 	.short	0x010a
        /*03ca*/ 	.byte	0xff
	.zero		1


	//   ....[44]....
        /*03cc*/ 	.word	0x00002740
        /*03d0*/ 	.word	0x00000004
        /*03d4*/ 	.word	0x00000000
        /*03d8*/ 	.short	0x0101
        /*03da*/ 	.byte	0xff
	.zero		1


	//   ....[45]....
        /*03dc*/ 	.word	0x00002760
        /*03e0*/ 	.word	0x000000ff
        /*03e4*/ 	.word	0x00000070
        /*03e8*/ 	.short	0x010a
        /*03ea*/ 	.byte	0x05
	.zero		1


	//   ....[46]....
        /*03ec*/ 	.word	0x00002880
        /*03f0*/ 	.word	0x00000000
        /*03f4*/ 	.word	0x00000060
        /*03f8*/ 	.short	0x010a
        /*03fa*/ 	.byte	0xff
	.zero		1


	//   ....[47]....
        /*03fc*/ 	.word	0x00002990
        /*0400*/ 	.word	0x00000000
        /*0404*/ 	.word	0x00000000
        /*0408*/ 	.short	0x0101
        /*040a*/ 	.byte	0xff
	.zero		1


	//   ....[48]....
        /*040c*/ 	.word	0x00002a20
        /*0410*/ 	.word	0x000000ff
        /*0414*/ 	.word	0x00000070
        /*0418*/ 	.short	0x0106
        /*041a*/ 	.byte	0x05
	.zero		1


	//   ....[49]....
        /*041c*/ 	.word	0x00002a40
        /*0420*/ 	.word	0x000000ff
        /*0424*/ 	.word	0x00000070
        /*0428*/ 	.short	0x010a
        /*042a*/ 	.byte	0x05
	.zero		1


	//   ....[50]....
        /*042c*/ 	.word	0x00002ad0
        /*0430*/ 	.word	0x000000ff
        /*0434*/ 	.word	0x00000070
        /*0438*/ 	.short	0x0106
        /*043a*/ 	.byte	0x04
	.zero		1


	//   ....[51]....
        /*043c*/ 	.word	0x00002b10
        /*0440*/ 	.word	0x00000000
        /*0444*/ 	.word	0x00000070
        /*0448*/ 	.short	0x010a
        /*044a*/ 	.byte	0xff
	.zero		1


	//   ....[52]....
        /*044c*/ 	.word	0x000030d0
        /*0450*/ 	.word	0x00000000
        /*0454*/ 	.word	0x00000060
        /*0458*/ 	.short	0x010a
        /*045a*/ 	.byte	0xff
	.zero		1


	//   ....[53]....
        /*045c*/ 	.word	0x000031e0
        /*0460*/ 	.word	0x00000003
        /*0464*/ 	.word	0x00000000
        /*0468*/ 	.short	0x0101
        /*046a*/ 	.byte	0xff
	.zero		1


	//   ....[54]....
        /*046c*/ 	.word	0x000031f0
        /*0470*/ 	.word	0x000000ff
        /*0474*/ 	.word	0x00000000
        /*0478*/ 	.short	0x010a
        /*047a*/ 	.byte	0x05
	.zero		1


	//   ....[55]....
        /*047c*/ 	.word	0x00003260
        /*0480*/ 	.word	0x000000ff
        /*0484*/ 	.word	0x000000a0
        /*0488*/ 	.short	0x010a
        /*048a*/ 	.byte	0x0e
	.zero		1


	//   ....[56]....
        /*048c*/ 	.word	0x00003330
        /*0490*/ 	.word	0x000000ff
        /*0494*/ 	.word	0x00000000
        /*0498*/ 	.short	0x010a
        /*049a*/ 	.byte	0x13
	.zero		1


	//   ....[57]....
        /*049c*/ 	.word	0x00003460
        /*04a0*/ 	.word	0x000000ff
        /*04a4*/ 	.word	0x00000000
        /*04a8*/ 	.short	0x010a
        /*04aa*/ 	.byte	0x24
	.zero		1


	//   ....[58]....
        /*04ac*/ 	.word	0x00003840
        /*04b0*/ 	.word	0x000000ff
        /*04b4*/ 	.word	0x00000000
        /*04b8*/ 	.short	0x010a
        /*04ba*/ 	.byte	0x05
	.zero		1


	//   ....[59]....
        /*04bc*/ 	.word	0x000038d0
        /*04c0*/ 	.word	0x000000ff
        /*04c4*/ 	.word	0x00000000
        /*04c8*/ 	.short	0x010a
        /*04ca*/ 	.byte	0x05
	.zero		1


	//   ....[60]....
        /*04cc*/ 	.word	0x00003960
        /*04d0*/ 	.word	0x000000ff
        /*04d4*/ 	.word	0x00000000
        /*04d8*/ 	.short	0x010a
        /*04da*/ 	.byte	0x05
	.zero		1


	//   ....[61]....
        /*04dc*/ 	.word	0x000039f0
        /*04e0*/ 	.word	0x000000ff
        /*04e4*/ 	.word	0x00000000
        /*04e8*/ 	.short	0x010a
        /*04ea*/ 	.byte	0x06
	.zero		1


	//   ....[62]....
        /*04ec*/ 	.word	0x00003e40
        /*04f0*/ 	.word	0x00000000
        /*04f4*/ 	.word	0x00000060
        /*04f8*/ 	.short	0x010a
        /*04fa*/ 	.byte	0xff
	.zero		1


	//   ....[63]....
        /*04fc*/ 	.word	0x00003f30
        /*0500*/ 	.word	0x00000000
        /*0504*/ 	.word	0x00000000
        /*0508*/ 	.short	0x0101
        /*050a*/ 	.byte	0xff
	.zero		1


	//   ....[64]....
        /*050c*/ 	.word	0x00004250
        /*0510*/ 	.word	0x000000ff
        /*0514*/ 	.word	0x00000058
        /*0518*/ 	.short	0x010a
        /*051a*/ 	.byte	0x07
	.zero		1


	//   ....[65]....
        /*051c*/ 	.word	0x000043d0
        /*0520*/ 	.word	0x000000ff
        /*0524*/ 	.word	0x00000048
        /*0528*/ 	.short	0x010a
        /*052a*/ 	.byte	0x07
	.zero		1


	//   ....[66]....
        /*052c*/ 	.word	0x00004940
        /*0530*/ 	.word	0x000000ff
        /*0534*/ 	.word	0x00000040
        /*0538*/ 	.short	0x010b
        /*053a*/ 	.byte	0x07
	.zero		1


	//   ....[67]....
        /*053c*/ 	.word	0x00004970
        /*0540*/ 	.word	0x000000ff
        /*0544*/ 	.word	0x00000000
        /*0548*/ 	.short	0x0101
        /*054a*/ 	.byte	0x25
	.zero		1


	//   ....[68]....
        /*054c*/ 	.word	0x000049c0
        /*0550*/ 	.word	0x00000000
        /*0554*/ 	.word	0x00000048
        /*0558*/ 	.short	0x010a
        /*055a*/ 	.byte	0xff
	.zero		1


	//   ....[69]....
        /*055c*/ 	.word	0x00004c60
        /*0560*/ 	.word	0x00000000
        /*0564*/ 	.word	0x00000060
        /*0568*/ 	.short	0x010a
        /*056a*/ 	.byte	0xff
	.zero		1


	//   ....[70]....
        /*056c*/ 	.word	0x00004d50
        /*0570*/ 	.word	0x00000000
        /*0574*/ 	.word	0x00000000
        /*0578*/ 	.short	0x0101
        /*057a*/ 	.byte	0xff
	.zero		1


	//   ....[71]....
        /*057c*/ 	.word	0x00005440
        /*0580*/ 	.word	0x000000ff
        /*0584*/ 	.word	0x00000040
        /*0588*/ 	.short	0x010a
        /*058a*/ 	.byte	0x2c
	.zero		1


	//   ....[72]....
        /*058c*/ 	.word	0x000054b0
        /*0590*/ 	.word	0x000000ff
        /*0594*/ 	.word	0x00000080
        /*0598*/ 	.short	0x010a
        /*059a*/ 	.byte	0x32
	.zero		1


	//   ....[73]....
        /*059c*/ 	.word	0x00005570
        /*05a0*/ 	.word	0x000000ff
        /*05a4*/ 	.word	0x00000040
        /*05a8*/ 	.short	0x010a
        /*05aa*/ 	.byte	0x2c
	.zero		1


	//   ....[74]....
        /*05ac*/ 	.word	0x000057b0
        /*05b0*/ 	.word	0x000000ff
        /*05b4*/ 	.word	0x00000000
        /*05b8*/ 	.short	0x0101
        /*05ba*/ 	.byte	0x04
	.zero		1


	//   ....[75]....
        /*05bc*/ 	.word	0x000057d0
        /*05c0*/ 	.word	0x000000ff
        /*05c4*/ 	.word	0x00000080
        /*05c8*/ 	.short	0x010a
        /*05ca*/ 	.byte	0x32
	.zero		1


	//   ....[76]....
        /*05cc*/ 	.word	0x000063d0
        /*05d0*/ 	.word	0x000000ff
        /*05d4*/ 	.word	0x00000000
        /*05d8*/ 	.short	0x0101
        /*05da*/ 	.byte	0x05
	.zero		1


	//   ....[77]....
        /*05dc*/ 	.word	0x000075f0
        /*05e0*/ 	.word	0x00000003
        /*05e4*/ 	.word	0x000000d0
        /*05e8*/ 	.short	0x010a
        /*05ea*/ 	.byte	0xff
	.zero		1


	//   ....[78]....
        /*05ec*/ 	.word	0x00007650
        /*05f0*/ 	.word	0x00000002
        /*05f4*/ 	.word	0x00000020
        /*05f8*/ 	.short	0x010a
        /*05fa*/ 	.byte	0xff
	.zero		1


	//   ....[79]....
        /*05fc*/ 	.word	0x000076b0
        /*0600*/ 	.word	0x00000002
        /*0604*/ 	.word	0x00000020
        /*0608*/ 	.short	0x010a
        /*060a*/ 	.byte	0xff
	.zero		1


	//   ....[80]....
        /*060c*/ 	.word	0x00007700
        /*0610*/ 	.word	0x00000002
        /*0614*/ 	.word	0x00000060
        /*0618*/ 	.short	0x010a
        /*061a*/ 	.byte	0xff
	.zero		1


	//   ....[81]....
        /*061c*/ 	.word	0x00007760
        /*0620*/ 	.word	0x00000000
        /*0624*/ 	.word	0x00000000
        /*0628*/ 	.short	0x010a
        /*062a*/ 	.byte	0xff
	.zero		1


	//   ....[82]....
        /*062c*/ 	.word	0x000077c0
        /*0630*/ 	.word	0x00000000
        /*0634*/ 	.word	0x00000000
        /*0638*/ 	.short	0x010a
        /*063a*/ 	.byte	0xff
	.zero		1


	//   ....[83]....
        /*063c*/ 	.word	0x00007820
        /*0640*/ 	.word	0x00000000
        /*0644*/ 	.word	0x00000000
        /*0648*/ 	.short	0x010a
        /*064a*/ 	.byte	0xff
	.zero		1


	//   ....[84]....
        /*064c*/ 	.word	0x00007870
        /*0650*/ 	.word	0x00000000
        /*0654*/ 	.word	0x000000c0
        /*0658*/ 	.short	0x010a
        /*065a*/ 	.byte	0xff
	.zero		1


	//   ....[85]....
        /*065c*/ 	.word	0x000078d0
        /*0660*/ 	.word	0x00000000
        /*0664*/ 	.word	0x00000070
        /*0668*/ 	.short	0x010a
        /*066a*/ 	.byte	0xff
	.zero		1


	//   ....[86]....
        /*066c*/ 	.word	0x00007920
        /*0670*/ 	.word	0x00000000
        /*0674*/ 	.word	0x00000060
        /*0678*/ 	.short	0x010a
        /*067a*/ 	.byte	0xff
	.zero		1


	//   ....[87]....
        /*067c*/ 	.word	0x00007980
        /*0680*/ 	.word	0x00000000
        /*0684*/ 	.word	0x00000070
        /*0688*/ 	.short	0x010a
        /*068a*/ 	.byte	0xff
	.zero		1


	//   ....[88]....
        /*068c*/ 	.word	0x000079d0
        /*0690*/ 	.word	0x00000000
        /*0694*/ 	.word	0x00000060
        /*0698*/ 	.short	0x010a
        /*069a*/ 	.byte	0xff
	.zero		1


	//   ....[89]....
        /*069c*/ 	.word	0x00007a30
        /*06a0*/ 	.word	0x00000003
        /*06a4*/ 	.word	0x000000a0
        /*06a8*/ 	.short	0x010a
        /*06aa*/ 	.byte	0xff
	.zero		1


	//   ....[90]....
        /*06ac*/ 	.word	0x00007a90
        /*06b0*/ 	.word	0x00000000
        /*06b4*/ 	.word	0x00000000
        /*06b8*/ 	.short	0x010a
        /*06ba*/ 	.byte	0xff
	.zero		1


	//   ....[91]....
        /*06bc*/ 	.word	0x00007af0
        /*06c0*/ 	.word	0x00000000
        /*06c4*/ 	.word	0x00000000
        /*06c8*/ 	.short	0x010a
        /*06ca*/ 	.byte	0xff
	.zero		1


	//   ....[92]....
        /*06cc*/ 	.word	0x00007b50
        /*06d0*/ 	.word	0x00000000
        /*06d4*/ 	.word	0x00000000
        /*06d8*/ 	.short	0x010a
        /*06da*/ 	.byte	0xff
	.zero		1


	//   ....[93]....
        /*06dc*/ 	.word	0x00007bb0
        /*06e0*/ 	.word	0x00000000
        /*06e4*/ 	.word	0x00000000
        /*06e8*/ 	.short	0x010a
        /*06ea*/ 	.byte	0xff
	.zero		1


	//   ....[94]....
        /*06ec*/ 	.word	0x00007c10
        /*06f0*/ 	.word	0x00000000
        /*06f4*/ 	.word	0x00000000
        /*06f8*/ 	.short	0x010a
        /*06fa*/ 	.byte	0xff
	.zero		1


	//   ....[95]....
        /*06fc*/ 	.word	0x00007c60
        /*0700*/ 	.word	0x00000000
        /*0704*/ 	.word	0x00000060
        /*0708*/ 	.short	0x010a
        /*070a*/ 	.byte	0xff
	.zero		1


	//   ....[96]....
        /*070c*/ 	.word	0x00007cc0
        /*0710*/ 	.word	0x00000000
        /*0714*/ 	.word	0x00000058
        /*0718*/ 	.short	0x010a
        /*071a*/ 	.byte	0xff
	.zero		1


	//   ....[97]....
        /*071c*/ 	.word	0x00007d20
        /*0720*/ 	.word	0x00000000
        /*0724*/ 	.word	0x00000048
        /*0728*/ 	.short	0x010a
        /*072a*/ 	.byte	0xff
	.zero		1


	//   ....[98]....
        /*072c*/ 	.word	0x00007d70
        /*0730*/ 	.word	0x00000000
        /*0734*/ 	.word	0x00000060
        /*0738*/ 	.short	0x010a
        /*073a*/ 	.byte	0xff
	.zero		1


	//   ....[99]....
        /*073c*/ 	.word	0x00007dd0
        /*0740*/ 	.word	0x00000000
        /*0744*/ 	.word	0x00000040
        /*0748*/ 	.short	0x010a
        /*074a*/ 	.byte	0xff
	.zero		1


	//   ....[100]....
        /*074c*/ 	.word	0x00007e30
        /*0750*/ 	.word	0x00000003
        /*0754*/ 	.word	0x00000080
        /*0758*/ 	.short	0x010a
        /*075a*/ 	.byte	0xff
	.zero		1


	//----- nvinfo : EIATTR_NUM_MBARRIERS
	.align		4
.L_44:
        /*075c*/ 	.byte	0x03, 0x38
        /*075e*/ 	.short	0x001c


	//----- nvinfo : EIATTR_EXIT_INSTR_OFFSETS
	.align		4
        /*0760*/ 	.byte	0x04, 0x1c
        /*0762*/ 	.short	(.L_46 - .L_45)


	//   ....[0]....
.L_45:
        /*0764*/ 	.word	0x000025f0


	//   ....[1]....
        /*0768*/ 	.word	0x00002ae0


	//   ....[2]....
        /*076c*/ 	.word	0x00002b40


	//   ....[3]....
        /*0770*/ 	.word	0x00003c50


	//   ....[4]....
        /*0774*/ 	.word	0x000049f0


	//   ....[5]....
        /*0778*/ 	.word	0x00004a30


	//   ....[6]....
        /*077c*/ 	.word	0x000075e0


	//----- nvinfo : EIATTR_MAX_THREADS
	.align		4
.L_46:
        /*0780*/ 	.byte	0x04, 0x05
        /*0782*/ 	.short	(.L_48 - .L_47)
.L_47:
        /*0784*/ 	.word	0x00000100
        /*0788*/ 	.word	0x00000001
        /*078c*/ 	.word	0x00000001


	//----- nvinfo : EIATTR_CRS_STACK_SIZE
	.align		4
.L_48:
        /*0790*/ 	.byte	0x04, 0x1e
        /*0792*/ 	.short	(.L_50 - .L_49)
.L_49:
        /*0794*/ 	.word	0x00000000


	//----- nvinfo : EIATTR_CBANK_PARAM_SIZE
	.align		4
.L_50:
        /*0798*/ 	.byte	0x03, 0x19
        /*079a*/ 	.short	0x0800


	//----- nvinfo : EIATTR_PARAM_CBANK
	.align		4
        /*079c*/ 	.byte	0x04, 0x0a
        /*079e*/ 	.short	(.L_52 - .L_51)
	.align		4
.L_51:
        /*07a0*/ 	.word	index@(.nv.constant0._ZN7cutlass13device_kernelINS_4gemm6kernel13GemmUniversalIN4cute5tupleIJiiiiEEENS1_10collective13CollectiveMmaINS1_35MainloopSm100TmaUmmaWarpSpecializedILi4ELi2ELi4ENS5_IJNS4_1CILi1EEESB_SB_EEEEENS5_IJNSA_ILi64EEENSA_ILi112EEENSA_ILi256EEEEEENS_12float_e4m3_tENS5_IJlSB_lEEESI_SJ_NS4_8TiledMMAINS4_8MMA_AtomIJNS4_10MMA_TraitsINS4_19SM100_MMA_F8F6F4_SSEJSI_SI_fSE_SF_NS4_17integral_constantINS4_4UMMA5MajorELSQ_0EEESR_NSO_INSP_7ScaleInELSS_0EEEST_EEEEEENS4_6LayoutISC_NS5_IJNSA_ILi0EEESX_SX_EEEEENS5_IJNS4_10UnderscoreES10_S10_EEEEENS4_13SM90_TMA_LOADENS4_14ComposedLayoutINS4_7SwizzleILi3ELi4ELi3EEENS4_18smem_ptr_flag_bitsILi8EEENSW_INS5_IJNSA_ILi8EEENSA_ILi128EEEEEENS5_IJS1A_SB_EEEEEEEvNS4_8identityES13_S1E_vS1F_EENS_8epilogue10collective18CollectiveEpilogueINS1H_23Sm100TmaWarpSpecializedILi1ELi1ELi56ELb0ELb0EEEJSH_NS5_IJNSW_ISE_SB_EENSW_ISF_SB_EEEEESI_SJ_SI_SJ_NS1H_6fusion15FusionCallbacksIS1L_NS1P_17LinearCombinationISI_fSI_fLNS_15FloatRoundStyleE2EEESH_S1O_JEEENS4_5SM1004TMEM4LOAD25SM100_TMEM_LOAD_16dp32b8xES13_NS14_INS15_ILi0ELi4ELi3EEES18_NSW_INS5_IJS19_NSA_ILi16EEEEEENS5_IJS20_SB_EEEEEEENS4_39AutoVectorizingCopyWithAssumedAlignmentILi128EEENS4_14SM90_TMA_STOREES24_S26_S26_EEEvvEEEEvNT_6ParamsE)
        /*07a4*/ 	.short	0x0380
        /*07a6*/ 	.short	0x0800


	//----- nvinfo : EIATTR_SW_WAR
	.align		4
.L_52:
        /*07a8*/ 	.byte	0x04, 0x36
        /*07aa*/ 	.short	(.L_54 - .L_53)
.L_53:
        /*07ac*/ 	.word	0x00000008
.L_54:


//--------------------- .nv.callgraph             --------------------------
	.section	.nv.callgraph,"",@"SHT_CUDA_CALLGRAPH"
	.align	4
	.sectionentsize	8
	.align		4
        /*0000*/ 	.word	0x00000000
	.align		4
        /*0004*/ 	.word	0xffffffff
	.align		4
        /*0008*/ 	.word	index@(_ZN7cutlass13device_kernelINS_4gemm6kernel13GemmUniversalIN4cute5tupleIJiiiiEEENS1_10collective13CollectiveMmaINS1_35MainloopSm100TmaUmmaWarpSpecializedILi4ELi2ELi4ENS5_IJNS4_1CILi1EEESB_SB_EEEEENS5_IJNSA_ILi64EEENSA_ILi112EEENSA_ILi256EEEEEENS_12float_e4m3_tENS5_IJlSB_lEEESI_SJ_NS4_8TiledMMAINS4_8MMA_AtomIJNS4_10MMA_TraitsINS4_19SM100_MMA_F8F6F4_SSEJSI_SI_fSE_SF_NS4_17integral_constantINS4_4UMMA5MajorELSQ_0EEESR_NSO_INSP_7ScaleInELSS_0EEEST_EEEEEENS4_6LayoutISC_NS5_IJNSA_ILi0EEESX_SX_EEEEENS5_IJNS4_10UnderscoreES10_S10_EEEEENS4_13SM90_TMA_LOADENS4_14ComposedLayoutINS4_7SwizzleILi3ELi4ELi3EEENS4_18smem_ptr_flag_bitsILi8EEENSW_INS5_IJNSA_ILi8EEENSA_ILi128EEEEEENS5_IJS1A_SB_EEEEEEEvNS4_8identityES13_S1E_vS1F_EENS_8epilogue10collective18CollectiveEpilogueINS1H_23Sm100TmaWarpSpecializedILi1ELi1ELi56ELb0ELb0EEEJSH_NS5_IJNSW_ISE_SB_EENSW_ISF_SB_EEEEESI_SJ_SI_SJ_NS1H_6fusion15FusionCallbacksIS1L_NS1P_17LinearCombinationISI_fSI_fLNS_15FloatRoundStyleE2EEESH_S1O_JEEENS4_5SM1004TMEM4LOAD25SM100_TMEM_LOAD_16dp32b8xES13_NS14_INS15_ILi0ELi4ELi3EEES18_NSW_INS5_IJS19_NSA_ILi16EEEEEENS5_IJS20_SB_EEEEEEENS4_39AutoVectorizingCopyWithAssumedAlignmentILi128EEENS4_14SM90_TMA_STOREES24_S26_S26_EEEvvEEEEvNT_6ParamsE)
	.align		4
        /*000c*/ 	.word	index@(__assertfail)
	.align		4
        /*0010*/ 	.word	0x00000000
	.align		4
        /*0014*/ 	.word	0xfffffffe
	.align		4
        /*0018*/ 	.word	0x00000000
	.align		4
        /*001c*/ 	.word	0xfffffffd
	.align		4
        /*0020*/ 	.word	0x00000000
	.align		4
        /*0024*/ 	.word	0xfffffffc


//--------------------- .nv.constant4             --------------------------
	.section	.nv.constant4,"a",@progbits
	.align	8
	.align		8
.nv.constant4:
        /*0000*/ 	.dword	__assertfail
	.align		8
        /*0008*/ 	.dword	__unnamed_1
	.align		8
        /*0010*/ 	.dword	_ZN40_INTERNAL_77d73614_4_k_cu_df0a898b_338224cuda3std3__45__cpo5beginE
	.align		8
        /*0018*/ 	.dword	_ZN40_INTERNAL_77d73614_4_k_cu_df0a898b_338224cuda3std3__45__cpo3endE
	.align		8
        /*0020*/ 	.dword	_ZN40_INTERNAL_77d73614_4_k_cu_df0a898b_338224cuda3std3__45__cpo6cbeginE
	.align		8
        /*0028*/ 	.dword	_ZN40_INTERNAL_77d73614_4_k_cu_df0a898b_338224cuda3std3__45__cpo4cendE
	.align		8
        /*0030*/ 	.dword	_ZN40_INTERNAL_77d73614_4_k_cu_df0a898b_338224cuda3std3__442_GLOBAL__N__77d73614_4_k_cu_df0a898b_338226ignoreE
	.align		8
        /*0038*/ 	.dword	_ZN40_INTERNAL_77d73614_4_k_cu_df0a898b_338224cuda3std3__419piecewise_constructE
	.align		8
        /*0040*/ 	.dword	_ZN40_INTERNAL_77d73614_4_k_cu_df0a898b_338224cuda3std3__48in_placeE
	.align		8
        /*0048*/ 	.dword	_ZN40_INTERNAL_77d73614_4_k_cu_df0a898b_338224cuda3std6ranges3__45__cpo4swapE
	.align		8
        /*0050*/ 	.dword	_ZN40_INTERNAL_77d73614_4_k_cu_df0a898b_338224cuda3std6ranges3__45__cpo9iter_moveE
	.align		8
        /*0058*/ 	.dword	_ZN40_INTERNAL_77d73614_4_k_cu_df0a898b_338224cute7productE
	.align		8
        /*0060*/ 	.dword	_ZN40_INTERNAL_77d73614_4_k_cu_df0a898b_338224cute1_E
	.align		8
        /*0068*/ 	.dword	$str$25
	.align		8
        /*0070*/ 	.dword	$str$26


//--------------------- .text._ZN7cutlass13device_kernelINS_4gemm6kernel13GemmUniversalIN4cute5tupleIJiiiiEEENS1_10collective13CollectiveMmaINS1_35MainloopSm100TmaUmmaWarpSpecializedILi4ELi2ELi4ENS5_IJNS4_1CILi1EEESB_SB_EEEEENS5_IJNSA_ILi64EEENSA_ILi112EEENSA_ILi256EEEEEENS_12float_e4m3_tENS5_IJlSB_lEEESI_SJ_NS4_8TiledMMAINS4_8MMA_AtomIJNS4_10MMA_TraitsINS4_19SM100_MMA_F8F6F4_SSEJSI_SI_fSE_SF_NS4_17integral_constantINS4_4UMMA5MajorELSQ_0EEESR_NSO_INSP_7ScaleInELSS_0EEEST_EEEEEENS4_6LayoutISC_NS5_IJNSA_ILi0EEESX_SX_EEEEENS5_IJNS4_10UnderscoreES10_S10_EEEEENS4_13SM90_TMA_LOADENS4_14ComposedLayoutINS4_7SwizzleILi3ELi4ELi3EEENS4_18smem_ptr_flag_bitsILi8EEENSW_INS5_IJNSA_ILi8EEENSA_ILi128EEEEEENS5_IJS1A_SB_EEEEEEEvNS4_8identityES13_S1E_vS1F_EENS_8epilogue10collective18CollectiveEpilogueINS1H_23Sm100TmaWarpSpecializedILi1ELi1ELi56ELb0ELb0EEEJSH_NS5_IJNSW_ISE_SB_EENSW_ISF_SB_EEEEESI_SJ_SI_SJ_NS1H_6fusion15FusionCallbacksIS1L_NS1P_17LinearCombinationISI_fSI_fLNS_15FloatRoundStyleE2EEESH_S1O_JEEENS4_5SM1004TMEM4LOAD25SM100_TMEM_LOAD_16dp32b8xES13_NS14_INS15_ILi0ELi4ELi3EEES18_NSW_INS5_IJS19_NSA_ILi16EEEEEENS5_IJS20_SB_EEEEEEENS4_39AutoVectorizingCopyWithAssumedAlignmentILi128EEENS4_14SM90_TMA_STOREES24_S26_S26_EEEvvEEEEvNT_6ParamsE --------------------------
	.section	.text._ZN7cutlass13device_kernelINS_4gemm6kernel13GemmUniversalIN4cute5tupleIJiiiiEEENS1_10collective13CollectiveMmaINS1_35MainloopSm100TmaUmmaWarpSpecializedILi4ELi2ELi4ENS5_IJNS4_1CILi1EEESB_SB_EEEEENS5_IJNSA_ILi64EEENSA_ILi112EEENSA_ILi256EEEEEENS_12float_e4m3_tENS5_IJlSB_lEEESI_SJ_NS4_8TiledMMAINS4_8MMA_AtomIJNS4_10MMA_TraitsINS4_19SM100_MMA_F8F6F4_SSEJSI_SI_fSE_SF_NS4_17integral_constantINS4_4UMMA5MajorELSQ_0EEESR_NSO_INSP_7ScaleInELSS_0EEEST_EEEEEENS4_6LayoutISC_NS5_IJNSA_ILi0EEESX_SX_EEEEENS5_IJNS4_10UnderscoreES10_S10_EEEEENS4_13SM90_TMA_LOADENS4_14ComposedLayoutINS4_7SwizzleILi3ELi4ELi3EEENS4_18smem_ptr_flag_bitsILi8EEENSW_INS5_IJNSA_ILi8EEENSA_ILi128EEEEEENS5_IJS1A_SB_EEEEEEEvNS4_8identityES13_S1E_vS1F_EENS_8epilogue10collective18CollectiveEpilogueINS1H_23Sm100TmaWarpSpecializedILi1ELi1ELi56ELb0ELb0EEEJSH_NS5_IJNSW_ISE_SB_EENSW_ISF_SB_EEEEESI_SJ_SI_SJ_NS1H_6fusion15FusionCallbacksIS1L_NS1P_17LinearCombinationISI_fSI_fLNS_15FloatRoundStyleE2EEESH_S1O_JEEENS4_5SM1004TMEM4LOAD25SM100_TMEM_LOAD_16dp32b8xES13_NS14_INS15_ILi0ELi4ELi3EEES18_NSW_INS5_IJS19_NSA_ILi16EEEEEENS5_IJS20_SB_EEEEEEENS4_39AutoVectorizingCopyWithAssumedAlignmentILi128EEENS4_14SM90_TMA_STOREES24_S26_S26_EEEvvEEEEvNT_6ParamsE,"ax",@progbits
	.align	128
.text._ZN7cutlass13device_kernelINS_4gemm6kernel13GemmUniversalIN4cute5tupleIJiiiiEEENS1_10collective13CollectiveMmaINS1_35MainloopSm100TmaUmmaWarpSpecializedILi4ELi2ELi4ENS5_IJNS4_1CILi1EEESB_SB_EEEEENS5_IJNSA_ILi64EEENSA_ILi112EEENSA_ILi256EEEEEENS_12float_e4m3_tENS5_IJlSB_lEEESI_SJ_NS4_8TiledMMAINS4_8MMA_AtomIJNS4_10MMA_TraitsINS4_19SM100_MMA_F8F6F4_SSEJSI_SI_fSE_SF_NS4_17integral_constantINS4_4UMMA5MajorELSQ_0EEESR_NSO_INSP_7ScaleInELSS_0EEEST_EEEEEENS4_6LayoutISC_NS5_IJNSA_ILi0EEESX_SX_EEEEENS5_IJNS4_10UnderscoreES10_S10_EEEEENS4_13SM90_TMA_LOADENS4_14ComposedLayoutINS4_7SwizzleILi3ELi4ELi3EEENS4_18smem_ptr_flag_bitsILi8EEENSW_INS5_IJNSA_ILi8EEENSA_ILi128EEEEEENS5_IJS1A_SB_EEEEEEEvNS4_8identityES13_S1E_vS1F_EENS_8epilogue10collective18CollectiveEpilogueINS1H_23Sm100TmaWarpSpecializedILi1ELi1ELi56ELb0ELb0EEEJSH_NS5_IJNSW_ISE_SB_EENSW_ISF_SB_EEEEESI_SJ_SI_SJ_NS1H_6fusion15FusionCallbacksIS1L_NS1P_17LinearCombinationISI_fSI_fLNS_15FloatRoundStyleE2EEESH_S1O_JEEENS4_5SM1004TMEM4LOAD25SM100_TMEM_LOAD_16dp32b8xES13_NS14_INS15_ILi0ELi4ELi3EEES18_NSW_INS5_IJS19_NSA_ILi16EEEEEENS5_IJS20_SB_EEEEEEENS4_39AutoVectorizingCopyWithAssumedAlignmentILi128EEENS4_14SM90_TMA_STOREES24_S26_S26_EEEvvEEEEvNT_6ParamsE:
        .type           _ZN7cutlass13device_kernelINS_4gemm6kernel13GemmUniversalIN4cute5tupleIJiiiiEEENS1_10collective13CollectiveMmaINS1_35MainloopSm100TmaUmmaWarpSpecializedILi4ELi2ELi4ENS5_IJNS4_1CILi1EEESB_SB_EEEEENS5_IJNSA_ILi64EEENSA_ILi112EEENSA_ILi256EEEEEENS_12float_e4m3_tENS5_IJlSB_lEEESI_SJ_NS4_8TiledMMAINS4_8MMA_AtomIJNS4_10MMA_TraitsINS4_19SM100_MMA_F8F6F4_SSEJSI_SI_fSE_SF_NS4_17integral_constantINS4_4UMMA5MajorELSQ_0EEESR_NSO_INSP_7ScaleInELSS_0EEEST_EEEEEENS4_6LayoutISC_NS5_IJNSA_ILi0EEESX_SX_EEEEENS5_IJNS4_10UnderscoreES10_S10_EEEEENS4_13SM90_TMA_LOADENS4_14ComposedLayoutINS4_7SwizzleILi3ELi4ELi3EEENS4_18smem_ptr_flag_bitsILi8EEENSW_INS5_IJNSA_ILi8EEENSA_ILi128EEEEEENS5_IJS1A_SB_EEEEEEEvNS4_8identityES13_S1E_vS1F_EENS_8epilogue10collective18CollectiveEpilogueINS1H_23Sm100TmaWarpSpecializedILi1ELi1ELi56ELb0ELb0EEEJSH_NS5_IJNSW_ISE_SB_EENSW_ISF_SB_EEEEESI_SJ_SI_SJ_NS1H_6fusion15FusionCallbacksIS1L_NS1P_17LinearCombinationISI_fSI_fLNS_15FloatRoundStyleE2EEESH_S1O_JEEENS4_5SM1004TMEM4LOAD25SM100_TMEM_LOAD_16dp32b8xES13_NS14_INS15_ILi0ELi4ELi3EEES18_NSW_INS5_IJS19_NSA_ILi16EEEEEENS5_IJS20_SB_EEEEEEENS4_39AutoVectorizingCopyWithAssumedAlignmentILi128EEENS4_14SM90_TMA_STOREES24_S26_S26_EEEvvEEEEvNT_6ParamsE,@function
        .size           _ZN7cutlass13device_kernelINS_4gemm6kernel13GemmUniversalIN4cute5tupleIJiiiiEEENS1_10collective13CollectiveMmaINS1_35MainloopSm100TmaUmmaWarpSpecializedILi4ELi2ELi4ENS5_IJNS4_1CILi1EEESB_SB_EEEEENS5_IJNSA_ILi64EEENSA_ILi112EEENSA_ILi256EEEEEENS_12float_e4m3_tENS5_IJlSB_lEEESI_SJ_NS4_8TiledMMAINS4_8MMA_AtomIJNS4_10MMA_TraitsINS4_19SM100_MMA_F8F6F4_SSEJSI_SI_fSE_SF_NS4_17integral_constantINS4_4UMMA5MajorELSQ_0EEESR_NSO_INSP_7ScaleInELSS_0EEEST_EEEEEENS4_6LayoutISC_NS5_IJNSA_ILi0EEESX_SX_EEEEENS5_IJNS4_10UnderscoreES10_S10_EEEEENS4_13SM90_TMA_LOADENS4_14ComposedLayoutINS4_7SwizzleILi3ELi4ELi3EEENS4_18smem_ptr_flag_bitsILi8EEENSW_INS5_IJNSA_ILi8EEENSA_ILi128EEEEEENS5_IJS1A_SB_EEEEEEEvNS4_8identityES13_S1E_vS1F_EENS_8epilogue10collective18CollectiveEpilogueINS1H_23Sm100TmaWarpSpecializedILi1ELi1ELi56ELb0ELb0EEEJSH_NS5_IJNSW_ISE_SB_EENSW_ISF_SB_EEEEESI_SJ_SI_SJ_NS1H_6fusion15FusionCallbacksIS1L_NS1P_17LinearCombinationISI_fSI_fLNS_15FloatRoundStyleE2EEESH_S1O_JEEENS4_5SM1004TMEM4LOAD25SM100_TMEM_LOAD_16dp32b8xES13_NS14_INS15_ILi0ELi4ELi3EEES18_NSW_INS5_IJS19_NSA_ILi16EEEEEENS5_IJS20_SB_EEEEEEENS4_39AutoVectorizingCopyWithAssumedAlignmentILi128EEENS4_14SM90_TMA_STOREES24_S26_S26_EEEvvEEEEvNT_6ParamsE,(.L_x_131 - _ZN7cutlass13device_kernelINS_4gemm6kernel13GemmUniversalIN4cute5tupleIJiiiiEEENS1_10collective13CollectiveMmaINS1_35MainloopSm100TmaUmmaWarpSpecializedILi4ELi2ELi4ENS5_IJNS4_1CILi1EEESB_SB_EEEEENS5_IJNSA_ILi64EEENSA_ILi112EEENSA_ILi256EEEEEENS_12float_e4m3_tENS5_IJlSB_lEEESI_SJ_NS4_8TiledMMAINS4_8MMA_AtomIJNS4_10MMA_TraitsINS4_19SM100_MMA_F8F6F4_SSEJSI_SI_fSE_SF_NS4_17integral_constantINS4_4UMMA5MajorELSQ_0EEESR_NSO_INSP_7ScaleInELSS_0EEEST_EEEEEENS4_6LayoutISC_NS5_IJNSA_ILi0EEESX_SX_EEEEENS5_IJNS4_10UnderscoreES10_S10_EEEEENS4_13SM90_TMA_LOADENS4_14ComposedLayoutINS4_7SwizzleILi3ELi4ELi3EEENS4_18smem_ptr_flag_bitsILi8EEENSW_INS5_IJNSA_ILi8EEENSA_ILi128EEEEEENS5_IJS1A_SB_EEEEEEEvNS4_8identityES13_S1E_vS1F_EENS_8epilogue10collective18CollectiveEpilogueINS1H_23Sm100TmaWarpSpecializedILi1ELi1ELi56ELb0ELb0EEEJSH_NS5_IJNSW_ISE_SB_EENSW_ISF_SB_EEEEESI_SJ_SI_SJ_NS1H_6fusion15FusionCallbacksIS1L_NS1P_17LinearCombinationISI_fSI_fLNS_15FloatRoundStyleE2EEESH_S1O_JEEENS4_5SM1004TMEM4LOAD25SM100_TMEM_LOAD_16dp32b8xES13_NS14_INS15_ILi0ELi4ELi3EEES18_NSW_INS5_IJS19_NSA_ILi16EEEEEENS5_IJS20_SB_EEEEEEENS4_39AutoVectorizingCopyWithAssumedAlignmentILi128EEENS4_14SM90_TMA_STOREES24_S26_S26_EEEvvEEEEvNT_6ParamsE)
        .other          _ZN7cutlass13device_kernelINS_4gemm6kernel13GemmUniversalIN4cute5tupleIJiiiiEEENS1_10collective13CollectiveMmaINS1_35MainloopSm100TmaUmmaWarpSpecializedILi4ELi2ELi4ENS5_IJNS4_1CILi1EEESB_SB_EEEEENS5_IJNSA_ILi64EEENSA_ILi112EEENSA_ILi256EEEEEENS_12float_e4m3_tENS5_IJlSB_lEEESI_SJ_NS4_8TiledMMAINS4_8MMA_AtomIJNS4_10MMA_TraitsINS4_19SM100_MMA_F8F6F4_SSEJSI_SI_fSE_SF_NS4_17integral_constantINS4_4UMMA5MajorELSQ_0EEESR_NSO_INSP_7ScaleInELSS_0EEEST_EEEEEENS4_6LayoutISC_NS5_IJNSA_ILi0EEESX_SX_EEEEENS5_IJNS4_10UnderscoreES10_S10_EEEEENS4_13SM90_TMA_LOADENS4_14ComposedLayoutINS4_7SwizzleILi3ELi4ELi3EEENS4_18smem_ptr_flag_bitsILi8EEENSW_INS5_IJNSA_ILi8EEENSA_ILi128EEEEEENS5_IJS1A_SB_EEEEEEEvNS4_8identityES13_S1E_vS1F_EENS_8epilogue10collective18CollectiveEpilogueINS1H_23Sm100TmaWarpSpecializedILi1ELi1ELi56ELb0ELb0EEEJSH_NS5_IJNSW_ISE_SB_EENSW_ISF_SB_EEEEESI_SJ_SI_SJ_NS1H_6fusion15FusionCallbacksIS1L_NS1P_17LinearCombinationISI_fSI_fLNS_15FloatRoundStyleE2EEESH_S1O_JEEENS4_5SM1004TMEM4LOAD25SM100_TMEM_LOAD_16dp32b8xES13_NS14_INS15_ILi0ELi4ELi3EEES18_NSW_INS5_IJS19_NSA_ILi16EEEEEENS5_IJS20_SB_EEEEEEENS4_39AutoVectorizingCopyWithAssumedAlignmentILi128EEENS4_14SM90_TMA_STOREES24_S26_S26_EEEvvEEEEvNT_6ParamsE,@"STO_CUDA_ENTRY STV_DEFAULT"
_ZN7cutlass13device_kernelINS_4gemm6kernel13GemmUniversalIN4cute5tupleIJiiiiEEENS1_10collective13CollectiveMmaINS1_35MainloopSm100TmaUmmaWarpSpecializedILi4ELi2ELi4ENS5_IJNS4_1CILi1EEESB_SB_EEEEENS5_IJNSA_ILi64EEENSA_ILi112EEENSA_ILi256EEEEEENS_12float_e4m3_tENS5_IJlSB_lEEESI_SJ_NS4_8TiledMMAINS4_8MMA_AtomIJNS4_10MMA_TraitsINS4_19SM100_MMA_F8F6F4_SSEJSI_SI_fSE_SF_NS4_17integral_constantINS4_4UMMA5MajorELSQ_0EEESR_NSO_INSP_7ScaleInELSS_0EEEST_EEEEEENS4_6LayoutISC_NS5_IJNSA_ILi0EEESX_SX_EEEEENS5_IJNS4_10UnderscoreES10_S10_EEEEENS4_13SM90_TMA_LOADENS4_14ComposedLayoutINS4_7SwizzleILi3ELi4ELi3EEENS4_18smem_ptr_flag_bitsILi8EEENSW_INS5_IJNSA_ILi8EEENSA_ILi128EEEEEENS5_IJS1A_SB_EEEEEEEvNS4_8identityES13_S1E_vS1F_EENS_8epilogue10collective18CollectiveEpilogueINS1H_23Sm100TmaWarpSpecializedILi1ELi1ELi56ELb0ELb0EEEJSH_NS5_IJNSW_ISE_SB_EENSW_ISF_SB_EEEEESI_SJ_SI_SJ_NS1H_6fusion15FusionCallbacksIS1L_NS1P_17LinearCombinationISI_fSI_fLNS_15FloatRoundStyleE2EEESH_S1O_JEEENS4_5SM1004TMEM4LOAD25SM100_TMEM_LOAD_16dp32b8xES13_NS14_INS15_ILi0ELi4ELi3EEES18_NSW_INS5_IJS19_NSA_ILi16EEEEEENS5_IJS20_SB_EEEEEEENS4_39AutoVectorizingCopyWithAssumedAlignmentILi128EEENS4_14SM90_TMA_STOREES24_S26_S26_EEEvvEEEEvNT_6ParamsE:
[----:B------:R-:W1:Y:S01]  /*0000*/  LDC R1, c[0x0][0x37c] ;  /* 0x0000df00ff017b82 */ /* 0x000e620000000800 */
[----:B------:R-:W2:Y:S01]  /*0010*/  S2R R145, SR_TID.X ;  /* 0x0000000000917919 */ /* 0x000ea20000002100 */
[----:B------:R-:W3:Y:S01]  /*0020*/  LDCU.64 UR4, c[0x0][0x890] ;  /* 0x00011200ff0477ac */ /* 0x000ee20008000a00 */
[----:B------:R-:W-:Y:S02]  /*0030*/  PRMT R134, RZ, 0x7610, R134 ;  /* 0x00007610ff867816 */ /* 0x000fe40000000086 */
[----:B------:R-:W-:Y:S01]  /*0040*/  ELECT P5, URZ, PT ;  /* 0x0000000000ff782f */ /* 0x000fe200038a0000 */
[----:B------:R-:W4:Y:S01]  /*0050*/  LDCU.64 UR46, c[0x0][0x358] ;  /* 0x00006b00ff2e77ac */ /* 0x000f220008000a00 */
[----:B---3--:R-:W-:-:S04]  /*0060*/  UISETP.NE.U32.AND UP0, UPT, UR4, URZ, UPT ;  /* 0x000000ff0400728c */ /* 0x008fc8000bf05070 */
[----:B------:R-:W-:Y:S01]  /*0070*/  UISETP.NE.AND.EX UP0, UPT, UR5, URZ, UPT, UP0 ;  /* 0x000000ff0500728c */ /* 0x000fe2000bf05300 */
[----:B--2---:R-:W-:-:S05]  /*0080*/  SHF.R.U32.HI R140, RZ, 0x5, R145 ;  /* 0x00000005ff8c7819 */ /* 0x004fca0000011691 */
[----:B------:R-:W2:Y:S02]  /*0090*/  SHFL.IDX PT, R0, R140, RZ, 0x1f ;  /* 0x00001fff8c007589 */ /* 0x000ea400000e0000 */
[----:B--2---:R-:W-:Y:S01]  /*00a0*/  R2UR UR8, R0 ;  /* 0x00000000000872ca */ /* 0x004fe200000e0000 */
[----:B-1--4-:R-:W-:-:S14]  /*00b0*/  BRA.U UP0, `(.L_x_0) ;  /* 0x00000001002c7547 */ /* 0x012fdc000b800000 */
[----:B------:R-:W1:Y:S02]  /*00c0*/  LDCU.64 UR6, c[0x0][0x888] ;  /* 0x00011100ff0677ac */ /* 0x000e640008000a00 */
[----:B-1----:R-:W-:-:S04]  /*00d0*/  UISETP.NE.U32.AND UP0, UPT, UR6, URZ, UPT ;  /* 0x000000ff0600728c */ /* 0x002fc8000bf05070 */
[----:B------:R-:W-:-:S09]  /*00e0*/  UISETP.NE.AND.EX UP0, UPT, UR7, URZ, UPT, UP0 ;  /* 0x000000ff0700728c */ /* 0x000fd2000bf05300 */
[----:B------:R-:W-:Y:S05]  /*00f0*/  BRA.U !UP0, `(.L_x_1) ;  /* 0x0000000108147547 */ /* 0x000fea000b800000 */
[----:B------:R-:W1:Y:S02]  /*0100*/  LDC.64 R2, c[0x0][0x888] ;  /* 0x00022200ff027b82 */ /* 0x000e640000000a00 */
[----:B-1----:R-:W2:Y:S01]  /*0110*/  LDG.E R0, desc[UR46][R2.64] ;  /* 0x0000002e02007981 */ /* 0x002ea2000c1e1900 */
[----:B------:R-:W-:Y:S01]  /*0120*/  HFMA2 R134, -RZ, RZ, 0, 5.9604644775390625e-08 ;  /* 0x00000001ff867431 */ /* 0x000fe200000001ff */
[----:B--2---:R-:W-:Y:S01]  /*0130*/  R2UR UR39, R0 ;  /* 0x00000000002772ca */ /* 0x004fe200000e0000 */
[----:B------:R-:W-:Y:S05]  /*0140*/  BRA `(.L_x_0) ;  /* 0x0000000000087947 */ /* 0x000fea0003800000 */
.L_x_1:
[----:B------:R-:W-:Y:S01]  /*0150*/  HFMA2 R134, -RZ, RZ, 0, 5.9604644775390625e-08 ;  /* 0x00000001ff867431 */ /* 0x000fe200000001ff */
[----:B------:R-:W1:Y:S02]  /*0160*/  LDCU UR39, c[0x0][0x880] ;  /* 0x00011000ff2777ac */ /* 0x000e640008000800 */
.L_x_0:
[----:B------:R-:W2:Y:S02]  /*0170*/  LDCU.64 UR6, c[0x0][0x8b0] ;  /* 0x00011600ff0677ac */ /* 0x000ea40008000a00 */
[----:B--2---:R-:W-:-:S04]  /*0180*/  UISETP.NE.U32.AND UP0, UPT, UR6, URZ, UPT ;  /* 0x000000ff0600728c */ /* 0x004fc8000bf05070 */
[----:B------:R-:W-:-:S09]  /*0190*/  UISETP.NE.AND.EX UP0, UPT, UR7, URZ, UPT, UP0 ;  /* 0x000000ff0700728c */ /* 0x000fd2000bf05300 */
[----:B------:R-:W-:Y:S05]  /*01a0*/  BRA.U UP0, `(.L_x_2) ;  /* 0x0000000100207547 */ /* 0x000fea000b800000 */
[----:B------:R-:W2:Y:S02]  /*01b0*/  LDCU.64 UR6, c[0x0][0x8a8] ;  /* 0x00011500ff0677ac */ /* 0x000ea40008000a00 */
[----:B--2---:R-:W-:-:S04]  /*01c0*/  UISETP.NE.U32.AND UP0, UPT, UR6, URZ, UPT ;  /* 0x000000ff0600728c */ /* 0x004fc8000bf05070 */
[----:B------:R-:W-:-:S09]  /*01d0*/  UISETP.NE.AND.EX UP0, UPT, UR7, URZ, UPT, UP0 ;  /* 0x000000ff0700728c */ /* 0x000fd2000bf05300 */
[----:B------:R-:W-:Y:S05]  /*01e0*/  BRA.U !UP0, `(.L_x_3) ;  /* 0x00000001080c7547 */ /* 0x000fea000b800000 */
[----:B------:R-:W2:Y:S02]  /*01f0*/  LDC.64 R74, c[0x0][0x8a8] ;  /* 0x00022a00ff4a7b82 */ /* 0x000ea40000000a00 */
[----:B--2---:R2:W5:Y:S01]  /*0200*/  LDG.E R74, desc[UR46][R74.64] ;  /* 0x0000002e4a4a7981 */ /* 0x004562000c1e1900 */
[----:B------:R-:W-:Y:S05]  /*0210*/  BRA `(.L_x_2) ;  /* 0x0000000000047947 */ /* 0x000fea0003800000 */
.L_x_3:
[----:B------:R-:W3:Y:S02]  /*0220*/  LDC R74, c[0x0][0x8a0] ;  /* 0x00022800ff4a7b82 */ /* 0x000ee40000000800 */
.L_x_2:
[----:B------:R-:W-:Y:S01]  /*0230*/  IMAD.U32 R0, RZ, RZ, UR8 ;  /* 0x00000008ff007e24 */ /* 0x000fe2000f8e00ff */
[----:B------:R-:W-:Y:S04]  /*0240*/  BSSY.RECONVERGENT B0, `(.L_x_4) ;  /* 0x000000c000007945 */ /* 0x000fe80003800200 */
[C---:B------:R-:W-:Y:S02]  /*0250*/  ISETP.NE.OR P1, PT, R0.reuse, 0x1, !P5 ;  /* 0x000000010000780c */ /* 0x040fe40006f25670 */
[----:B------:R-:W-:-:S11]  /*0260*/  ISETP.NE.OR P0, PT, R0, 0x3, !P5 ;  /* 0x000000030000780c */ /* 0x000fd60006f05670 */
[----:B------:R-:W-:Y:S05]  /*0270*/  @P1 BRA `(.L_x_5) ;  /* 0x0000000000201947 */ /* 0x000fea0003800000 */
[----:B------:R-:W4:Y:S02]  /*0280*/  LDCU.64 UR6, c[0x0][0x348] ;  /* 0x00006900ff0677ac */ /* 0x000f240008000a00 */
[----:B----4-:R-:W-:Y:S02]  /*0290*/  UIADD3 UR10, UP1, UPT, UR6, 0x80, URZ ;  /* 0x00000080060a7890 */ /* 0x010fe4000ff3e0ff */
[----:B------:R-:W-:Y:S02]  /*02a0*/  UIADD3 UR6, UP0, UPT, UR6, 0x180, URZ ;  /* 0x0000018006067890 */ /* 0x000fe4000ff1e0ff */
[----:B------:R-:W-:Y:S02]  /*02b0*/  UIADD3.X UR11, UPT, UPT, URZ, UR7, URZ, UP1, !UPT ;  /* 0x00000007ff0b7290 */ /* 0x000fe40008ffe4ff */
[----:B------:R-:W-:-:S07]  /*02c0*/  UIADD3.X UR7, UPT, UPT, URZ, UR7, URZ, UP0, !UPT ;  /* 0x00000007ff077290 */ /* 0x000fce00087fe4ff */
[----:B------:R4:W-:Y:S02]  /*02d0*/  UTMACCTL.PF [UR10] ;  /* 0x000000000a0079b9 */ /* 0x0009e40008040000 */
[----:B------:R4:W-:Y:S02]  /*02e0*/  UTMACCTL.PF [UR6] ;  /* 0x00000000060079b9 */ /* 0x0009e40008040000 */
[----:B----4-:R-:W-:Y:S01]  /*02f0*/  NOP ;  /* 0x0000000000007918 */ /* 0x010fe20000000000 */
.L_x_5:
[----:B-1----:R-:W-:Y:S05]  /*0300*/  BSYNC.RECONVERGENT B0 ;  /* 0x0000000000007941 */ /* 0x002fea0003800200 */
.L_x_4:
[----:B------:R-:W-:Y:S04]  /*0310*/  BSSY.RECONVERGENT B0, `(.L_x_6) ;  /* 0x000000a000007945 */ /* 0x000fe80003800200 */
[----:B------:R-:W-:Y:S05]  /*0320*/  @P0 BRA `(.L_x_7) ;  /* 0x0000000000200947 */ /* 0x000fea0003800000 */
[----:B------:R-:W1:Y:S02]  /*0330*/  LDCU.64 UR6, c[0x0][0x348] ;  /* 0x00006900ff0677ac */ /* 0x000e640008000a00 */
[----:B-1----:R-:W-:Y:S02]  /*0340*/  UIADD3 UR10, UP1, UPT, UR6, 0x580, URZ ;  /* 0x00000580060a7890 */ /* 0x002fe4000ff3e0ff */
[----:B------:R-:W-:Y:S02]  /*0350*/  UIADD3 UR6, UP0, UPT, UR6, 0x680, URZ ;  /* 0x0000068006067890 */ /* 0x000fe4000ff1e0ff */
[----:B------:R-:W-:Y:S02]  /*0360*/  UIADD3.X UR11, UPT, UPT, URZ, UR7, URZ, UP1, !UPT ;  /* 0x00000007ff0b7290 */ /* 0x000fe40008ffe4ff */
[----:B------:R-:W-:-:S07]  /*0370*/  UIADD3.X UR7, UPT, UPT, URZ, UR7, URZ, UP0, !UPT ;  /* 0x00000007ff077290 */ /* 0x000fce00087fe4ff */
[----:B------:R1:W-:Y:S02]  /*0380*/  UTMACCTL.PF [UR10] ;  /* 0x000000000a0079b9 */ /* 0x0003e40008040000 */
[----:B------:R1:W-:Y:S02]  /*0390*/  UTMACCTL.PF [UR6] ;  /* 0x00000000060079b9 */ /* 0x0003e40008040000 */
[----:B-1----:R-:W-:Y:S01]  /*03a0*/  NOP ;  /* 0x0000000000007918 */ /* 0x002fe20000000000 */
.L_x_7:
[----:B------:R-:W-:Y:S05]  /*03b0*/  BSYNC.RECONVERGENT B0 ;  /* 0x0000000000007941 */ /* 0x000fea0003800200 */
.L_x_6:
[----:B------:R-:W1:Y:S01]  /*03c0*/  LDCU.64 UR6, c[0x0][0x888] ;  /* 0x00011100ff0677ac */ /* 0x000e620008000a00 */
[----:B------:R-:W-:Y:S02]  /*03d0*/  UISETP.EQ.U32.AND UP1, UPT, UR4, URZ, UPT ;  /* 0x000000ff0400728c */ /* 0x000fe4000bf22070 */
[----:B------:R-:W-:Y:S02]  /*03e0*/  UPLOP3.LUT UP2, UPT, UPT, UPT, UPT, 0x80, 0x8 ;  /* 0x000000000008789c */ /* 0x000fe40003f4f070 */
[----:B-1----:R-:W-:-:S04]  /*03f0*/  UISETP.NE.U32.AND UP0, UPT, UR6, URZ, UPT ;  /* 0x000000ff0600728c */ /* 0x002fc8000bf05070 */
[----:B------:R-:W-:-:S04]  /*0400*/  UISETP.NE.AND.EX UP0, UPT, UR7, URZ, UPT, UP0 ;  /* 0x000000ff0700728c */ /* 0x000fc8000bf05300 */
[----:B------:R-:W-:-:S04]  /*0410*/  UISETP.EQ.OR.EX UP3, UPT, UR5, URZ, !UP0, UP1 ;  /* 0x000000ff0500728c */ /* 0x000fc8000c762710 */
[----:B------:R-:W-:-:S05]  /*0420*/  UP2UR UR45, UPR, URZ, 0x8 ;  /* 0x00000008ff2d7883 */ /* 0x000fca0008000000 */
[----:B------:R-:W-:Y:S07]  /*0430*/  BRA.U !UP3, `(.L_x_8) ;  /* 0x000000010b207547 */ /* 0x000fee000b800000 */
[----:B------:R-:W-:Y:S01]  /*0440*/  UISETP.NE.U32.AND UP2, UPT, UR4, URZ, UPT ;  /* 0x000000ff0400728c */ /* 0x000fe2000bf45070 */
[----:B------:R-:W-:Y:S01]  /*0450*/  FSETP.NEU.AND P0, PT, RZ, UR39, PT ;  /* 0x00000027ff007c0b */ /* 0x000fe2000bf0d000 */
[----:B------:R-:W-:Y:S02]  /*0460*/  USEL UR4, URZ, 0xffffffff, UP0 ;  /* 0xffffffffff047887 */ /* 0x000fe40008000000 */
[----:B------:R-:W-:-:S10]  /*0470*/  UISETP.NE.AND.EX UP2, UPT, UR5, URZ, UPT, UP2 ;  /* 0x000000ff0500728c */ /* 0x000fd4000bf45320 */
[----:B------:R-:W-:Y:S01]  /*0480*/  VOTEU.ANY UP1, P0 ;  /* 0x0000000000ff7886 */ /* 0x000fe20000020100 */
[----:B------:R-:W-:-:S04]  /*0490*/  @!UP2 USEL UR4, URZ, 0xffffffff, UP1 ;  /* 0xffffffffff04a887 */ /* 0x000fc80008800000 */
[----:B------:R-:W-:-:S04]  /*04a0*/  ULOP3.LUT UR4, UR4, 0x1, URZ, 0xc0, !UPT ;  /* 0x0000000104047892 */ /* 0x000fc8000f8ec0ff */
[----:B------:R-:W-:-:S11]  /*04b0*/  UISETP.NE.U32.AND UP2, UPT, UR4, 0x1, UPT ;  /* 0x000000010400788c */ /* 0x000fd6000bf45070 */
.L_x_8:
[----:B------:R-:W1:Y:S01]  /*04c0*/  SHFL.IDX PT, R2, R140, RZ, 0x1f ;  /* 0x00001fff8c027589 */ /* 0x000e6200000e0000 */
[----:B------:R-:W-:-:S04]  /*04d0*/  UISETP.NE.AND UP1, UPT, UR8, 0x2, UPT ;  /* 0x000000020800788c */ /* 0x000fc8000bf25270 */
[----:B------:R-:W-:Y:S01]  /*04e0*/  USEL UR6, URZ, 0x1, UP1 ;  /* 0x00000001ff067887 */ /* 0x000fe20008800000 */
[----:B-1----:R-:W-:-:S13]  /*04f0*/  ISETP.NE.AND P0, PT, R2, RZ, PT ;  /* 0x000000ff0200720c */ /* 0x002fda0003f05270 */
[----:B------:R-:W-:Y:S05]  /*0500*/  @P0 BRA `(.L_x_9) ;  /* 0x0000000000480947 */ /* 0x000fea0003800000 */
[----:B------:R-:W1:Y:S01]  /*0510*/  S2UR UR5, SR_CgaCtaId ;  /* 0x00000000000579c3 */ /* 0x000e620000008800 */
[----:B------:R-:W-:Y:S01]  /*0520*/  UMOV UR7, 0x400 ;  /* 0x0000040000077882 */ /* 0x000fe20000000000 */
[----:B------:R-:W-:Y:S01]  /*0530*/  UMOV UR4, 0x1 ;  /* 0x0000000100047882 */ /* 0x000fe20000000000 */
[----:B------:R-:W-:Y:S01]  /*0540*/  ELECT P0, URZ, PT ;  /* 0x0000000000ff782f */ /* 0x000fe20003800000 */
[----:B------:R-:W-:-:S04]  /*0550*/  UIADD3 UR10, UPT, UPT, -UR4, 0x100000, URZ ;  /* 0x00100000040a7890 */ /* 0x000fc8000fffe1ff */
[----:B------:R-:W-:Y:S02]  /*0560*/  USHF.L.U32 UR11, UR10, 0xb, URZ ;  /* 0x0000000b0a0b7899 */ /* 0x000fe400080006ff */
[----:B------:R-:W-:Y:S02]  /*0570*/  USHF.L.U32 UR10, UR10, 0x1, URZ ;  /* 0x000000010a0a7899 */ /* 0x000fe400080006ff */
[----:B-1----:R-:W-:Y:S01]  /*0580*/  ULEA UR5, UR5, UR7, 0x18 ;  /* 0x0000000705057291 */ /* 0x002fe2000f8ec0ff */
[----:B------:R-:W1:Y:S11]  /*0590*/  FENCE.VIEW.ASYNC.S ;  /* 0x00000000000073c6 */ /* 0x000e760000000000 */
[----:B-1----:R1:W4:Y:S01]  /*05a0*/  SYNCS.EXCH.64 URZ, [UR5], UR10 ;  /* 0x0000000a05ff75b2 */ /* 0x0023220008000100 */
[----:B------:R1:W1:Y:S01]  /*05b0*/  SYNCS.EXCH.64 URZ, [UR5+0x20], UR10 ;  /* 0x0000200a05ff75b2 */ /* 0x0002620008000100 */
[----:B------:R1:W1:Y:S01]  /*05c0*/  SYNCS.EXCH.64 URZ, [UR5+0x8], UR10 ;  /* 0x0000080a05ff75b2 */ /* 0x0002620008000100 */
[----:B------:R1:W1:Y:S01]  /*05d0*/  SYNCS.EXCH.64 URZ, [UR5+0x28], UR10 ;  /* 0x0000280a05ff75b2 */ /* 0x0002620008000100 */
[----:B------:R1:W1:Y:S01]  /*05e0*/  SYNCS.EXCH.64 URZ, [UR5+0x10], UR10 ;  /* 0x0000100a05ff75b2 */ /* 0x0002620008000100 */
[----:B------:R1:W1:Y:S01]  /*05f0*/  SYNCS.EXCH.64 URZ, [UR5+0x30], UR10 ;  /* 0x0000300a05ff75b2 */ /* 0x0002620008000100 */
[----:B------:R1:W1:Y:S01]  /*0600*/  SYNCS.EXCH.64 URZ, [UR5+0x18], UR10 ;  /* 0x0000180a05ff75b2 */ /* 0x0002620008000100 */
[----:B------:R1:W1:Y:S01]  /*0610*/  SYNCS.EXCH.64 URZ, [UR5+0x38], UR10 ;  /* 0x0000380a05ff75b2 */ /* 0x0002620008000100 */
[----:B------:R-:W-:Y:S01]  /*0620*/  NOP ;  /* 0x0000000000007918 */ /* 0x000fe20000000000 */
.L_x_9:
[----:B------:R-:W2:Y:S01]  /*0630*/  SHFL.IDX PT, R2, R140, RZ, 0x1f ;  /* 0x00001fff8c027589 */ /* 0x000ea200000e0000 */
[----:B------:R-:W-:Y:S01]  /*0640*/  NOP ;  /* 0x0000000000007918 */ /* 0x000fe20000000000 */
[----:B--2---:R-:W-:-:S13]  /*0650*/  ISETP.NE.AND P0, PT, R2, 0x1, PT ;  /* 0x000000010200780c */ /* 0x004fda0003f05270 */
[----:B------:R-:W-:Y:S05]  /*0660*/  @P0 BRA `(.L_x_10) ;  /* 0x0000000000400947 */ /* 0x000fea0003800000 */
[----:B------:R-:W2:Y:S01]  /*0670*/  S2UR UR7, SR_CgaCtaId ;  /* 0x00000000000779c3 */ /* 0x000ea20000008800 */
[----:B------:R-:W-:Y:S01]  /*0680*/  UMOV UR9, 0x400 ;  /* 0x0000040000097882 */ /* 0x000fe20000000000 */
[----:B-1----:R-:W-:Y:S01]  /*0690*/  UMOV UR5, 0x20 ;  /* 0x0000002000057882 */ /* 0x002fe20000000000 */
[----:B------:R-:W-:Y:S01]  /*06a0*/  UMOV UR4, 0x80 ;  /* 0x0000008000047882 */ /* 0x000fe20000000000 */
[----:B------:R-:W-:-:S04]  /*06b0*/  UIADD3 UR10, UPT, UPT, -UR5, 0x100000, URZ ;  /* 0x00100000050a7890 */ /* 0x000fc8000fffe1ff */
[----:B------:R-:W-:Y:S02]  /*06c0*/  USHF.L.U32 UR11, UR10, 0xb, URZ ;  /* 0x0000000b0a0b7899 */ /* 0x000fe400080006ff */
[----:B------:R-:W-:Y:S02]  /*06d0*/  USHF.L.U32 UR10, UR10, 0x1, URZ ;  /* 0x000000010a0a7899 */ /* 0x000fe400080006ff */
[----:B------:R-:W-:-:S04]  /*06e0*/  UIADD3 UR4, UPT, UPT, -UR4, 0x100000, URZ ;  /* 0x0010000004047890 */ /* 0x000fc8000fffe1ff */
[----:B------:R-:W-:Y:S02]  /*06f0*/  USHF.L.U32 UR5, UR4, 0xb, URZ ;  /* 0x0000000b04057899 */ /* 0x000fe400080006ff */
[----:B------:R-:W-:Y:S01]  /*0700*/  USHF.L.U32 UR4, UR4, 0x1, URZ ;  /* 0x0000000104047899 */ /* 0x000fe200080006ff */
[----:B------:R-:W-:Y:S01]  /*0710*/  ELECT P0, URZ, PT ;  /* 0x0000000000ff782f */ /* 0x000fe20003800000 */
[----:B--2---:R-:W-:Y:S01]  /*0720*/  ULEA UR7, UR7, UR9, 0x18 ;  /* 0x0000000907077291 */ /* 0x004fe2000f8ec0ff */
[----:B------:R-:W1:Y:S11]  /*0730*/  FENCE.VIEW.ASYNC.S ;  /* 0x00000000000073c6 */ /* 0x000e760000000000 */
[----:B-1----:R2:W1:Y:S01]  /*0740*/  SYNCS.EXCH.64 URZ, [UR7+0x40], UR10 ;  /* 0x0000400a07ff75b2 */ /* 0x0024620008000100 */
[----:B------:R2:W1:Y:S02]  /*0750*/  SYNCS.EXCH.64 URZ, [UR7+0x48], UR4 ;  /* 0x0000480407ff75b2 */ /* 0x0004640008000100 */
[----:B--2---:R-:W-:Y:S01]  /*0760*/  NOP ;  /* 0x0000000000007918 */ /* 0x004fe20000000000 */
.L_x_10:
[----:B------:R-:W2:Y:S01]  /*0770*/  SHFL.IDX PT, R2, R140, RZ, 0x1f ;  /* 0x00001fff8c027589 */ /* 0x000ea200000e0000 */
[----:B------:R-:W-:Y:S01]  /*0780*/  NOP ;  /* 0x0000000000007918 */ /* 0x000fe20000000000 */
[----:B--2---:R-:W-:-:S13]  /*0790*/  ISETP.NE.AND P0, PT, R2, 0x3, PT ;  /* 0x000000030200780c */ /* 0x004fda0003f05270 */
[----:B------:R-:W-:Y:S05]  /*07a0*/  @P0 BRA `(.L_x_11) ;  /* 0x0000000000300947 */ /* 0x000fea0003800000 */
[----:B-1----:R-:W1:Y:S01]  /*07b0*/  S2UR UR5, SR_CgaCtaId ;  /* 0x00000000000579c3 */ /* 0x002e620000008800 */
        /* <DEDUP_REMOVED lines=8> */
[----:B-1----:R2:W1:Y:S01]  /*0840*/  SYNCS.EXCH.64 URZ, [UR5+0x50], UR10 ;  /* 0x0000500a05ff75b2 */ /* 0x0024620008000100 */
[----:B------:R2:W1:Y:S02]  /*0850*/  SYNCS.EXCH.64 URZ, [UR5+0x58], UR10 ;  /* 0x0000580a05ff75b2 */ /* 0x0004640008000100 */
[----:B--2---:R-:W-:Y:S01]  /*0860*/  NOP ;  /* 0x0000000000007918 */ /* 0x004fe20000000000 */
.L_x_11:
[----:B------:R-:W2:Y:S01]  /*0870*/  SHFL.IDX PT, R2, R140, RZ, 0x1f ;  /* 0x00001fff8c027589 */ /* 0x000ea200000e0000 */
[----:B------:R-:W-:Y:S01]  /*0880*/  NOP ;  /* 0x0000000000007918 */ /* 0x000fe20000000000 */
[----:B--2---:R-:W-:-:S13]  /*0890*/  ISETP.NE.AND P0, PT, R2, 0x4, PT ;  /* 0x000000040200780c */ /* 0x004fda0003f05270 */
[----:B------:R-:W-:Y:S05]  /*08a0*/  @P0 BRA `(.L_x_12) ;  /* 0x00000000004c0947 */ /* 0x000fea0003800000 */
[----:B-1----:R-:W1:Y:S01]  /*08b0*/  S2UR UR5, SR_CgaCtaId ;  /* 0x00000000000579c3 */ /* 0x002e620000008800 */
[----:B------:R-:W-:Y:S01]  /*08c0*/  UMOV UR9, 0x100 ;  /* 0x0000010000097882 */ /* 0x000fe20000000000 */
[----:B------:R-:W-:Y:S01]  /*08d0*/  UMOV UR7, 0x400 ;  /* 0x0000040000077882 */ /* 0x000fe20000000000 */
[----:B------:R-:W-:Y:S01]  /*08e0*/  USEL UR9, UR9, 0xe0, UP2 ;  /* 0x000000e009097887 */ /* 0x000fe20009000000 */
[----:B------:R-:W-:Y:S01]  /*08f0*/  UMOV UR4, 0x1 ;  /* 0x0000000100047882 */ /* 0x000fe20000000000 */
[----:B------:R-:W-:Y:S01]  /*0900*/  ELECT P0, URZ, PT ;  /* 0x0000000000ff782f */ /* 0x000fe20003800000 */
[----:B------:R-:W-:-:S04]  /*0910*/  UIADD3 UR10, UPT, UPT, -UR4, 0x100000, URZ ;  /* 0x00100000040a7890 */ /* 0x000fc8000fffe1ff */
[----:B------:R-:W-:Y:S02]  /*0920*/  USHF.L.U32 UR11, UR10, 0xb, URZ ;  /* 0x0000000b0a0b7899 */ /* 0x000fe400080006ff */
[----:B------:R-:W-:Y:S02]  /*0930*/  USHF.L.U32 UR10, UR10, 0x1, URZ ;  /* 0x000000010a0a7899 */ /* 0x000fe400080006ff */
[----:B------:R-:W-:-:S04]  /*0940*/  UIADD3 UR12, UPT, UPT, -UR9, 0x100000, URZ ;  /* 0x00100000090c7890 */ /* 0x000fc8000fffe1ff */
[----:B------:R-:W-:Y:S02]  /*0950*/  USHF.L.U32 UR13, UR12, 0xb, URZ ;  /* 0x0000000b0c0d7899 */ /* 0x000fe400080006ff */
[----:B------:R-:W-:Y:S02]  /*0960*/  USHF.L.U32 UR12, UR12, 0x1, URZ ;  /* 0x000000010c0c7899 */ /* 0x000fe400080006ff */
[----:B-1----:R-:W-:Y:S01]  /*0970*/  ULEA UR5, UR5, UR7, 0x18 ;  /* 0x0000000705057291 */ /* 0x002fe2000f8ec0ff */
[----:B------:R-:W1:Y:S11]  /*0980*/  FENCE.VIEW.ASYNC.S ;  /* 0x00000000000073c6 */ /* 0x000e760000000000 */
[----:B-1----:R2:W1:Y:S01]  /*0990*/  SYNCS.EXCH.64 URZ, [UR5+0x60], UR10 ;  /* 0x0000600a05ff75b2 */ /* 0x0024620008000100 */
[----:B------:R2:W1:Y:S01]  /*09a0*/  SYNCS.EXCH.64 URZ, [UR5+0x70], UR12 ;  /* 0x0000700c05ff75b2 */ /* 0x0004620008000100 */
[----:B------:R2:W1:Y:S01]  /*09b0*/  SYNCS.EXCH.64 URZ, [UR5+0x68], UR10 ;  /* 0x0000680a05ff75b2 */ /* 0x0004620008000100 */
[----:B------:R2:W1:Y:S02]  /*09c0*/  SYNCS.EXCH.64 URZ, [UR5+0x78], UR12 ;  /* 0x0000780c05ff75b2 */ /* 0x0004640008000100 */
[----:B--2---:R-:W-:Y:S01]  /*09d0*/  NOP ;  /* 0x0000000000007918 */ /* 0x004fe20000000000 */
.L_x_12:
        /* <DEDUP_REMOVED lines=18> */
[----:B------:R2:W1:Y:S01]  /*0b00*/  SYNCS.EXCH.64 URZ, [UR7+0xa0], UR4 ;  /* 0x0000a00407ff75b2 */ /* 0x0004620008000100 */
[----:B------:R2:W1:Y:S01]  /*0b10*/  SYNCS.EXCH.64 URZ, [UR7+0x88], UR10 ;  /* 0x0000880a07ff75b2 */ /* 0x0004620008000100 */
[----:B------:R2:W1:Y:S01]  /*0b20*/  SYNCS.EXCH.64 URZ, [UR7+0xa8], UR4 ;  /* 0x0000a80407ff75b2 */ /* 0x0004620008000100 */
[----:B------:R2:W1:Y:S01]  /*0b30*/  SYNCS.EXCH.64 URZ, [UR7+0x90], UR10 ;  /* 0x0000900a07ff75b2 */ /* 0x0004620008000100 */
[----:B------:R2:W1:Y:S01]  /*0b40*/  SYNCS.EXCH.64 URZ, [UR7+0xb0], UR4 ;  /* 0x0000b00407ff75b2 */ /* 0x0004620008000100 */
[----:B------:R2:W1:Y:S01]  /*0b50*/  SYNCS.EXCH.64 URZ, [UR7+0x98], UR10 ;  /* 0x0000980a07ff75b2 */ /* 0x0004620008000100 */
[----:B------:R2:W1:Y:S02]  /*0b60*/  SYNCS.EXCH.64 URZ, [UR7+0xb8], UR4 ;  /* 0x0000b80407ff75b2 */ /* 0x0004640008000100 */
[----:B--2---:R-:W-:Y:S01]  /*0b70*/  NOP ;  /* 0x0000000000007918 */ /* 0x004fe20000000000 */
.L_x_13:
        /* <DEDUP_REMOVED lines=18> */
.L_x_14:
[----:B-1----:R-:W1:Y:S01]  /*0ca0*/  S2UR UR5, SR_CTAID.X ;  /* 0x00000000000579c3 */ /* 0x002e620000002500 */
[----:B------:R-:W-:-:S05]  /*0cb0*/  CS2R.32 R135, SR_CgaSize ;  /* 0x0000000000877805 */ /* 0x000fca0000008a00 */
[----:B------:R-:W-:-:S05]  /*0cc0*/  IMAD R135, R135, -0xa0, RZ ;  /* 0xffffff6087877824 */ /* 0x000fca00078e02ff */
[----:B------:R-:W-:-:S14]  /*0cd0*/  R2UR UR9, R135 ;  /* 0x00000000870972ca */ /* 0x000fdc00000e0000 */
[----:B------:R-:W2:Y:S01]  /*0ce0*/  LDCU UR9, c[0x0][UR9+0x2b0] ;  /* 0x00005600090977ac */ /* 0x000ea20008000800 */
[----:B------:R-:W-:Y:S01]  /*0cf0*/  NOP ;  /* 0x0000000000007918 */ /* 0x000fe20000000000 */
[----:B------:R-:W-:-:S05]  /*0d00*/  CS2R.32 R135, SR_CgaSize ;  /* 0x0000000000877805 */ /* 0x000fca0000008a00 */
[----:B------:R-:W-:-:S05]  /*0d10*/  IMAD R135, R135, -0xa0, RZ ;  /* 0xffffff6087877824 */ /* 0x000fca00078e02ff */
[----:B------:R-:W-:-:S14]  /*0d20*/  R2UR UR7, R135 ;  /* 0x00000000870772ca */ /* 0x000fdc00000e0000 */
[----:B------:R-:W3:Y:S01]  /*0d30*/  LDCU UR7, c[0x0][UR7+0x2b4] ;  /* 0x00005680070777ac */ /* 0x000ee20008000800 */
[----:B------:R-:W4:Y:S08]  /*0d40*/  S2UR UR4, SR_CTAID.Y ;  /* 0x00000000000479c3 */ /* 0x000f300000002600 */
[----:B------:R-:W3:Y:S01]  /*0d50*/  LDC R9, c[0x0][0xb24] ;  /* 0x0002c900ff097b82 */ /* 0x000ee20000000800 */
[----:B-1----:R-:W-:-:S02]  /*0d60*/  I2FP.F32.U32 R5, UR5 ;  /* 0x0000000500057c45 */ /* 0x002fc40008201000 */
[----:B------:R-:W-:-:S05]  /*0d70*/  CS2R.32 R3, SR_CgaSize ;  /* 0x0000000000037805 */ /* 0x000fca0000008a00 */
[----:B------:R-:W-:-:S06]  /*0d80*/  IMAD R3, R3, -0xa0, RZ ;  /* 0xffffff6003037824 */ /* 0x000fcc00078e02ff */
[----:B------:R-:W1:Y:S01]  /*0d90*/  LDC R3, c[0x0][R3+0x2a0] ;  /* 0x0000a80003037b82 */ /* 0x000e620000000800 */
[----:B------:R-:W-:Y:S01]  /*0da0*/  MOV R135, UR5 ;  /* 0x0000000500877c02 */ /* 0x000fe20008000f00 */
[----:B--2---:R-:W-:Y:S01]  /*0db0*/  FMUL R5, R5, UR9 ;  /* 0x0000000905057c20 */ /* 0x004fe20008400000 */
[----:B----4-:R-:W-:Y:S02]  /*0dc0*/  I2FP.F32.U32 R4, UR4 ;  /* 0x0000000400047c45 */ /* 0x010fe40008201000 */
[----:B------:R-:W-:-:S05]  /*0dd0*/  CS2R.32 R2, SR_CgaSize ;  /* 0x0000000000027805 */ /* 0x000fca0000008a00 */
[----:B------:R-:W-:-:S06]  /*0de0*/  IMAD R2, R2, -0xa0, RZ ;  /* 0xffffff6002027824 */ /* 0x000fcc00078e02ff */
[----:B------:R-:W2:Y:S01]  /*0df0*/  LDC R2, c[0x0][R2+0x2a4] ;  /* 0x0000a90002027b82 */ /* 0x000ea20000000800 */
[----:B------:R-:W4:Y:S01]  /*0e00*/  F2I.U32.TRUNC.NTZ R132, R5 ;  /* 0x0000000500847305 */ /* 0x000f22000020f000 */
[----:B------:R-:W-:Y:S01]  /*0e10*/  MOV R133, UR4 ;  /* 0x0000000400857c02 */ /* 0x000fe20008000f00 */
[----:B---3--:R-:W-:-:S05]  /*0e20*/  FMUL R4, R4, UR7 ;  /* 0x0000000704047c20 */ /* 0x008fca0008400000 */
[----:B------:R-:W-:Y:S01]  /*0e30*/  BAR.SYNC.DEFER_BLOCKING 0x0 ;  /* 0x0000000000007b1d */ /* 0x000fe20000010000 */
[----:B------:R-:W-:-:S05]  /*0e40*/  ISETP.GE.AND P0, PT, R9, 0x1, PT ;  /* 0x000000010900780c */ /* 0x000fca0003f06270 */
[----:B------:R-:W3:Y:S02]  /*0e50*/  F2I.U32.TRUNC.NTZ R125, R4 ;  /* 0x00000004007d7305 */ /* 0x000ee4000020f000 */
[----:B------:R-:W2:Y:S01]  /*0e60*/  S2UR UR36, SR_CTAID.Z ;  /* 0x00000000002479c3 */ /* 0x000ea20000002700 */
[----:B----4-:R-:W-:-:S05]  /*0e70*/  IADD3 R132, PT, PT, -R132, RZ, RZ ;  /* 0x000000ff84847210 */ /* 0x010fca0007ffe1ff */
[----:B-1----:R-:W-:Y:S01]  /*0e80*/  IMAD R132, R3, R132, UR5 ;  /* 0x0000000503847e24 */ /* 0x002fe2000f8e0284 */
[----:B---3--:R-:W-:-:S05]  /*0e90*/  IADD3 R125, PT, PT, -R125, RZ, RZ ;  /* 0x000000ff7d7d7210 */ /* 0x008fca0007ffe1ff */
[----:B--2---:R-:W-:Y:S01]  /*0ea0*/  IMAD R125, R2, R125, UR4 ;  /* 0x00000004027d7e24 */ /* 0x004fe2000f8e027d */
[----:B------:R-:W-:Y:S06]  /*0eb0*/  @!P0 BRA `(.L_x_15) ;  /* 0x0000000000b88947 */ /* 0x000fec0003800000 */
[----:B------:R-:W1:Y:S01]  /*0ec0*/  LDC.64 R4, c[0x0][0xb18] ;  /* 0x0002c600ff047b82 */ /* 0x000e620000000a00 */
[----:B------:R-:W-:-:S07]  /*0ed0*/  ISETP.NE.AND P0, PT, R9, 0x1, PT ;  /* 0x000000010900780c */ /* 0x000fce0003f05270 */
[----:B------:R-:W2:Y:S08]  /*0ee0*/  LDC R10, c[0x0][0xb0c] ;  /* 0x0002c300ff0a7b82 */ /* 0x000eb00000000800 */
[----:B------:R-:W3:Y:S08]  /*0ef0*/  LDC R11, c[0x0][0x370] ;  /* 0x0000dc00ff0b7b82 */ /* 0x000ef00000000800 */
[----:B------:R-:W4:Y:S01]  /*0f00*/  LDC R12, c[0x0][0x374] ;  /* 0x0000dd00ff0c7b82 */ /* 0x000f220000000800 */
[----:B-1----:R-:W-:-:S07]  /*0f10*/  ISETP.NE.AND P1, PT, R4, 0x1, PT ;  /* 0x000000010400780c */ /* 0x002fce0003f25270 */
[----:B------:R-:W3:Y:S01]  /*0f20*/  LDC.64 R6, c[0x0][0xb10] ;  /* 0x0002c400ff067b82 */ /* 0x000ee20000000a00 */
[----:B--2---:R-:W-:-:S07]  /*0f30*/  ISETP.NE.AND P2, PT, R10, 0x1, PT ;  /* 0x000000010a00780c */ /* 0x004fce0003f45270 */
[----:B------:R-:W1:Y:S08]  /*0f40*/  LDC R8, c[0x0][0xb20] ;  /* 0x0002c800ff087b82 */ /* 0x000e700000000800 */
[----:B------:R-:W2:Y:S01]  /*0f50*/  LDC.64 R2, c[0x0][0xb28] ;  /* 0x0002ca00ff027b82 */ /* 0x000ea20000000a00 */
[----:B----4-:R-:W-:-:S04]  /*0f60*/  IMAD.HI.U32 R13, R12, R5, RZ ;  /* 0x000000050c0d7227 */ /* 0x010fc800078e00ff */
[----:B------:R-:W-:-:S04]  /*0f70*/  IMAD.HI.U32 R5, R133, R5, RZ ;  /* 0x0000000585057227 */ /* 0x000fc800078e00ff */
[----:B---3--:R-:W-:-:S04]  /*0f80*/  IMAD.HI.U32 R14, R11, R6, RZ ;  /* 0x000000060b0e7227 */ /* 0x008fc800078e00ff */
[----:B------:R-:W-:Y:S01]  /*0f90*/  IMAD.HI.U32 R16, R135, R6, RZ ;  /* 0x0000000687107227 */ /* 0x000fe200078e00ff */
[-C--:B------:R-:W-:Y:S02]  /*0fa0*/  @P2 SHF.R.U32.HI R11, RZ, R7.reuse, R14 ;  /* 0x00000007ff0b2219 */ /* 0x080fe4000001160e */
[-C--:B-1----:R-:W-:Y:S02]  /*0fb0*/  @P1 SHF.R.U32.HI R12, RZ, R8.reuse, R13 ;  /* 0x00000008ff0c1219 */ /* 0x082fe4000001160d */
[----:B------:R-:W-:Y:S02]  /*0fc0*/  SHF.R.U32.HI R8, RZ, R8, R5 ;  /* 0x00000008ff087219 */ /* 0x000fe40000011605 */
[----:B------:R-:W-:Y:S02]  /*0fd0*/  SHF.R.U32.HI R16, RZ, R7, R16 ;  /* 0x00000007ff107219 */ /* 0x000fe40000011610 */
[----:B------:R-:W-:Y:S01]  /*0fe0*/  SEL R5, R133, R8, !P1 ;  /* 0x0000000885057207 */ /* 0x000fe20004800000 */
[----:B--2---:R-:W-:Y:S01]  /*0ff0*/  IMAD.HI.U32 R14, R12, R2, RZ ;  /* 0x000000020c0e7227 */ /* 0x004fe200078e00ff */
[----:B------:R-:W-:-:S03]  /*1000*/  SEL R7, R135, R16, !P2 ;  /* 0x0000001087077207 */ /* 0x000fc60005000000 */
[----:B------:R-:W-:Y:S01]  /*1010*/  IMAD.HI.U32 R6, R11, R2, RZ ;  /* 0x000000020b067227 */ /* 0x000fe200078e00ff */
[----:B------:R-:W-:-:S04]  /*1020*/  @P0 SHF.R.U32.HI R12, RZ, R3, R14 ;  /* 0x00000003ff0c0219 */ /* 0x000fc8000001160e */
[----:B------:R-:W-:Y:S01]  /*1030*/  @P0 SHF.R.U32.HI R11, RZ, R3, R6 ;  /* 0x00000003ff0b0219 */ /* 0x000fe20000011606 */
[----:B------:R-:W-:-:S04]  /*1040*/  IMAD R12, R12, R9, RZ ;  /* 0x000000090c0c7224 */ /* 0x000fc800078e02ff */
[----:B------:R-:W-:Y:S01]  /*1050*/  IMAD R6, R11, R9, RZ ;  /* 0x000000090b067224 */ /* 0x000fe200078e02ff */
[----:B------:R-:W-:-:S04]  /*1060*/  ISETP.GE.AND P1, PT, R5, R12, PT ;  /* 0x0000000c0500720c */ /* 0x000fc80003f26270 */
[----:B------:R-:W-:Y:S01]  /*1070*/  ISETP.GE.OR P1, PT, R7, R6, P1 ;  /* 0x000000060700720c */ /* 0x000fe20000f26670 */
[----:B------:R-:W-:-:S05]  /*1080*/  IMAD.HI.U32 R6, R5, R2, RZ ;  /* 0x0000000205067227 */ /* 0x000fca00078e00ff */
[----:B------:R-:W-:-:S04]  /*1090*/  SHF.R.U32.HI R6, RZ, R3, R6 ;  /* 0x00000003ff067219 */ /* 0x000fc80000011606 */
[----:B------:R-:W-:-:S03]  /*10a0*/  SEL R6, R5, R6, !P0 ;  /* 0x0000000605067207 */ /* 0x000fc60004000000 */
[----:B------:R-:W-:Y:S01]  /*10b0*/  @!P1 IMAD.HI.U32 R8, R7, R2, RZ ;  /* 0x0000000207089227 */ /* 0x000fe200078e00ff */
[----:B------:R-:W-:-:S04]  /*10c0*/  IADD3 R2, PT, PT, -R6, RZ, RZ ;  /* 0x000000ff06027210 */ /* 0x000fc80007ffe1ff */
[----:B------:R-:W-:Y:S01]  /*10d0*/  @!P1 SHF.R.U32.HI R8, RZ, R3, R8 ;  /* 0x00000003ff089219 */ /* 0x000fe20000011608 */
[----:B------:R-:W-:-:S03]  /*10e0*/  IMAD R2, R9, R2, R5 ;  /* 0x0000000209027224 */ /* 0x000fc600078e0205 */
[----:B------:R-:W-:Y:S02]  /*10f0*/  @!P1 SEL R3, R7, R8, !P0 ;  /* 0x0000000807039207 */ /* 0x000fe40004000000 */
[----:B------:R-:W-:-:S03]  /*1100*/  IADD3 R8, PT, PT, -R5, RZ, RZ ;  /* 0x000000ff05087210 */ /* 0x000fc60007ffe1ff */
[--C-:B------:R-:W-:Y:S02]  /*1110*/  @!P1 IMAD.IADD R6, R6, 0x1, -R3.reuse ;  /* 0x0000000106069824 */ /* 0x100fe400078e0a03 */
[----:B------:R-:W-:Y:S01]  /*1120*/  @!P1 IMAD R3, R2, R11, R3 ;  /* 0x0000000b02039224 */ /* 0x000fe200078e0203 */
[----:B------:R-:W-:Y:S01]  /*1130*/  IADD3 R2, PT, PT, -R7, RZ, RZ ;  /* 0x000000ff07027210 */ /* 0x000fe20007ffe1ff */
[----:B------:R-:W-:Y:S02]  /*1140*/  @!P1 IMAD R5, R6, R9, R7 ;  /* 0x0000000906059224 */ /* 0x000fe400078e0207 */
[----:B------:R-:W-:Y:S02]  /*1150*/  IMAD R8, R4, R8, R133 ;  /* 0x0000000804087224 */ /* 0x000fe400078e0285 */
[----:B------:R-:W-:Y:S02]  /*1160*/  @!P1 IMAD.MOV.U32 R7, RZ, RZ, R3 ;  /* 0x000000ffff079224 */ /* 0x000fe400078e0003 */
[----:B------:R-:W-:-:S02]  /*1170*/  IMAD R2, R10, R2, R135 ;  /* 0x000000020a027224 */ /* 0x000fc400078e0287 */
[----:B------:R-:W-:Y:S02]  /*1180*/  IMAD R133, R5, R4, R8 ;  /* 0x0000000405857224 */ /* 0x000fe400078e0208 */
[----:B------:R-:W-:Y:S02]  /*1190*/  IMAD R135, R7, R10, R2 ;  /* 0x0000000a07877224 */ /* 0x000fe400078e0202 */
.L_x_15:
[----:B------:R-:W1:Y:S01]  /*11a0*/  LDCU UR4, c[0x0][0xb30] ;  /* 0x00016600ff0477ac */ /* 0x000e620008000800 */
[----:B------:R-:W2:Y:S08]  /*11b0*/  S2UR UR37, SR_CgaCtaId ;  /* 0x00000000002579c3 */ /* 0x000eb00000008800 */
[----:B------:R-:W3:Y:S01]  /*11c0*/  LDC R22, c[0x0][0xb24] ;  /* 0x0002c900ff167b82 */ /* 0x000ee20000000800 */
[----:B-1----:R-:W-:-:S09]  /*11d0*/  UISETP.NE.AND UP1, UPT, UR4, 0x1, UPT ;  /* 0x000000010400788c */ /* 0x002fd2000bf25270 */
[----:B--2---:R-:W-:Y:S05]  /*11e0*/  BRA.U UP1, `(.L_x_16) ;  /* 0x0000000101407547 */ /* 0x004fea000b800000 */
[----:B------:R-:W1:Y:S08]  /*11f0*/  LDC.64 R4, c[0x0][0xb10] ;  /* 0x0002c400ff047b82 */ /* 0x000e700000000a00 */
[----:B------:R-:W2:Y:S08]  /*1200*/  LDC.64 R2, c[0x0][0xb18] ;  /* 0x0002c600ff027b82 */ /* 0x000eb00000000a00 */
[----:B------:R-:W4:Y:S08]  /*1210*/  LDC R6, c[0x0][0xb20] ;  /* 0x0002c800ff067b82 */ /* 0x000f300000000800 */
[----:B------:R-:W3:Y:S01]  /*1220*/  LDC R8, c[0x0][0xb0c] ;  /* 0x0002c300ff087b82 */ /* 0x000ee20000000800 */
[----:B-1----:R-:W-:-:S05]  /*1230*/  IMAD.HI.U32 R4, R135, R4, RZ ;  /* 0x0000000487047227 */ /* 0x002fca00078e00ff */
[----:B------:R-:W-:Y:S01]  /*1240*/  SHF.R.U32.HI R4, RZ, R5, R4 ;  /* 0x00000005ff047219 */ /* 0x000fe20000011604 */
[----:B--2---:R-:W-:Y:S01]  /*1250*/  IMAD.HI.U32 R3, R133, R3, RZ ;  /* 0x0000000385037227 */ /* 0x004fe200078e00ff */
[----:B------:R-:W-:-:S04]  /*1260*/  ISETP.NE.AND P0, PT, R2, 0x1, PT ;  /* 0x000000010200780c */ /* 0x000fc80003f05270 */
[----:B----4-:R-:W-:-:S04]  /*1270*/  SHF.R.U32.HI R6, RZ, R6, R3 ;  /* 0x00000006ff067219 */ /* 0x010fc80000011603 */
[----:B------:R-:W-:Y:S02]  /*1280*/  SEL R3, R133, R6, !P0 ;  /* 0x0000000685037207 */ /* 0x000fe40004000000 */
[----:B---3--:R-:W-:-:S04]  /*1290*/  ISETP.NE.AND P1, PT, R8, 0x1, PT ;  /* 0x000000010800780c */ /* 0x008fc80003f25270 */
[----:B------:R-:W-:-:S05]  /*12a0*/  SEL R4, R135, R4, !P1 ;  /* 0x0000000487047207 */ /* 0x000fca0004800000 */
[----:B------:R-:W-:Y:S02]  /*12b0*/  IMAD.IADD R5, R3, 0x1, -R4 ;  /* 0x0000000103057824 */ /* 0x000fe400078e0a04 */
[----:B------:R-:W-:Y:S02]  /*12c0*/  IMAD.IADD R3, R4, 0x1, -R3 ;  /* 0x0000000104037824 */ /* 0x000fe400078e0a03 */
[----:B------:R-:W-:Y:S02]  /*12d0*/  IMAD R135, R5, R8, R135 ;  /* 0x0000000805877224 */ /* 0x000fe400078e0287 */
[----:B------:R-:W-:-:S07]  /*12e0*/  IMAD R133, R3, R2, R133 ;  /* 0x0000000203857224 */ /* 0x000fce00078e0285 */
.L_x_16:
[----:B------:R-:W-:Y:S01]  /*12f0*/  BAR.SYNC.DEFER_BLOCKING 0x0 ;  /* 0x0000000000007b1d */ /* 0x000fe20000010000 */
[----:B------:R-:W-:Y:S01]  /*1300*/  UISETP.NE.AND UP1, UPT, UR8, 0x2, UPT ;  /* 0x000000020800788c */ /* 0x000fe2000bf25270 */
[----:B------:R-:W-:Y:S02]  /*1310*/  ISETP.NE.OR P5, PT, R0, 0x2, !P5 ;  /* 0x000000020000780c */ /* 0x000fe40006fa5670 */
[----:B------:R-:W-:-:S06]  /*1320*/  LOP3.LUT R2, R145, 0x1f, RZ, 0xc0, !PT ;  /* 0x0000001f91027812 */ /* 0x000fcc00078ec0ff */
[----:B------:R-:W-:Y:S05]  /*1330*/  BRA.U UP1, `(.L_x_17) ;  /* 0x0000001101b47547 */ /* 0x000fea000b800000 */
[----:B------:R-:W1:Y:S01]  /*1340*/  LDCU UR15, c[0x0][0x38c] ;  /* 0x00007180ff0f77ac */ /* 0x000e620008000800 */
[----:B------:R-:W2:Y:S01]  /*1350*/  LDC R9, c[0x0][0x370] ;  /* 0x0000dc00ff097b82 */ /* 0x000ea20000000800 */
[----:B------:R-:W-:Y:S01]  /*1360*/  PLOP3.LUT P1, PT, PT, PT, UP2, 0x80, 0x8 ;  /* 0x000000000008781c */ /* 0x000fe20003f2f028 */
[----:B------:R-:W-:Y:S01]  /*1370*/  IMAD.MOV.U32 R15, RZ, RZ, 0x1 ;  /* 0x00000001ff0f7424 */ /* 0x000fe200078e00ff */
[----:B------:R-:W-:Y:S01]  /*1380*/  ISETP.EQ.OR P4, PT, R2, RZ, P5 ;  /* 0x000000ff0200720c */ /* 0x000fe20002f82670 */
[----:B------:R-:W-:Y:S01]  /*1390*/  IMAD.MOV.U32 R14, RZ, RZ, RZ ;  /* 0x000000ffff0e7224 */ /* 0x000fe200078e00ff */
[----:B------:R-:W-:Y:S02]  /*13a0*/  PLOP3.LUT P1, PT, P1, PT, PT, 0x8, 0x80 ;  /* 0x000000000080781c */ /* 0x000fe40000f2e170 */
[----:B------:R-:W-:Y:S01]  /*13b0*/  CS2R R12, SRZ ;  /* 0x00000000000c7805 */ /* 0x000fe2000001ff00 */
[----:B------:R-:W-:Y:S01]  /*13c0*/  IMAD.MOV.U32 R10, RZ, RZ, 0x1 ;  /* 0x00000001ff0a7424 */ /* 0x000fe200078e00ff */
[----:B------:R-:W4:Y:S01]  /*13d0*/  LDC R0, c[0x0][0x374] ;  /* 0x0000dd00ff007b82 */ /* 0x000f220000000800 */
[----:B------:R-:W2:Y:S01]  /*13e0*/  LDCU.64 UR30, c[0x0][0x348] ;  /* 0x00006900ff1e77ac */ /* 0x000ea20008000a00 */
[----:B------:R-:W-:Y:S01]  /*13f0*/  UMOV UR13, URZ ;  /* 0x000000ff000d7c82 */ /* 0x000fe20008000000 */
[----:B-1----:R-:W-:-:S04]  /*1400*/  UIADD3 UR5, UPT, UPT, UR15, 0xff, URZ ;  /* 0x000000ff0f057890 */ /* 0x002fc8000fffe0ff */
[----:B------:R-:W-:-:S04]  /*1410*/  USHF.R.S32.HI UR4, URZ, 0x1f, UR5 ;  /* 0x0000001fff047899 */ /* 0x000fc80008011405 */
[----:B------:R-:W-:-:S04]  /*1420*/  ULEA.HI UR4, UR4, UR5, URZ, 0x8 ;  /* 0x0000000504047291 */ /* 0x000fc8000f8f40ff */
[----:B------:R-:W-:Y:S02]  /*1430*/  USHF.R.S32.HI UR22, URZ, 0x8, UR4 ;  /* 0x00000008ff167899 */ /* 0x000fe40008011404 */
[----:B------:R-:W-:Y:S02]  /*1440*/  UIADD3 UR4, UPT, UPT, UR15, -0x1, URZ ;  /* 0xffffffff0f047890 */ /* 0x000fe4000fffe0ff */
[----:B------:R-:W-:Y:S02]  /*1450*/  UISETP.LT.U32.AND UP0, UPT, UR22, 0x4, UPT ;  /* 0x000000041600788c */ /* 0x000fe4000bf01070 */
[----:B------:R-:W-:Y:S02]  /*1460*/  UISETP.GE.U32.AND UP1, UPT, UR4, -0x1ff, UPT ;  /* 0xfffffe010400788c */ /* 0x000fe4000bf26070 */
[----:B------:R-:W-:Y:S02]  /*1470*/  USEL UR21, UR22, 0x4, UP0 ;  /* 0x0000000416157887 */ /* 0x000fe40008000000 */
[----:B------:R-:W-:-:S02]  /*1480*/  UIADD3 UR15, UPT, UPT, UR15, 0x1fe, URZ ;  /* 0x000001fe0f0f7890 */ /* 0x000fc4000fffe0ff */
[----:B------:R-:W-:Y:S02]  /*1490*/  UIADD3 UR7, UPT, UPT, UR21, -0x1, URZ ;  /* 0xffffffff15077890 */ /* 0x000fe4000fffe0ff */
[----:B------:R-:W-:-:S03]  /*14a0*/  UIADD3 UR14, UPT, UPT, UR22, -UR21, URZ ;  /* 0x80000015160e7290 */ /* 0x000fc6000fffe0ff */
[----:B------:R-:W-:-:S04]  /*14b0*/  @UP1 UIADD3 UR7, UPT, UPT, UR21, URZ, URZ ;  /* 0x000000ff15071290 */ /* 0x000fc8000fffe0ff */
[----:B--2---:R-:W-:-:S12]  /*14c0*/  UIADD3 UR7, UPT, UPT, UR7, 0x1, URZ ;  /* 0x0000000107077890 */ /* 0x004fd8000fffe0ff */
.L_x_35:
[----:B------:R-:W-:Y:S01]  /*14d0*/  UISETP.NE.AND UP0, UPT, UR37, URZ, UPT ;  /* 0x000000ff2500728c */ /* 0x000fe2000bf05270 */
[----:B------:R-:W1:Y:S08]  /*14e0*/  S2UR UR37, SR_CgaCtaId ;  /* 0x00000000002579c3 */ /* 0x000e700000008800 */
[----:B------:R-:W-:Y:S05]  /*14f0*/  BRA.U UP0, `(.L_x_18) ;  /* 0x0000000100347547 */ /* 0x000fea000b800000 */
[----:B------:R-:W2:Y:S01]  /*1500*/  S2R R2, SR_CgaCtaId ;  /* 0x0000000000027919 */ /* 0x000ea20000008800 */
[----:B------:R-:W-:-:S04]  /*1510*/  MOV R3, 0x400 ;  /* 0x0000040000037802 */ /* 0x000fc80000000f00 */
[----:B--2---:R-:W-:Y:S02]  /*1520*/  LEA R3, R2, R3, 0x18 ;  /* 0x0000000302037211 */ /* 0x004fe400078ec0ff */
[----:B------:R-:W-:-:S03]  /*1530*/  SHF.L.U32 R2, R10, 0x1f, RZ ;  /* 0x0000001f0a027819 */ /* 0x000fc600000006ff */
[----:B------:R-:W-:-:S04]  /*1540*/  IMAD R3, R12, 0x8, R3 ;  /* 0x000000080c037824 */ /* 0x000fc800078e0203 */
[----:B------:R-:W2:Y:S02]  /*1550*/  SYNCS.PHASECHK.TRANS64.TRYWAIT P0, [R3+URZ+0xd0], R2 ;  /* 0x0000d002030075a7 */ /* 0x000ea400080011ff */
[----:B--2---:R-:W-:Y:S05]  /*1560*/  @!P0 BRA `(.L_x_19) ;  /* 0x0000006000208947 */ /* 0x004fea0003800000 */
.L_x_96:
[----:B------:R-:W-:Y:S01]  /*1570*/  VIADD R12, R12, 0x1 ;  /* 0x000000010c0c7836 */ /* 0x000fe20000000000 */
[----:B------:R2:W-:Y:S04]  /*1580*/  SYNCS.ARRIVE.TRANS64.A1T0 RZ, [R3+URZ+0xc0], RZ ;  /* 0x0000c0ff03ff79a7 */ /* 0x0005e800081000ff */
[----:B------:R-:W-:-:S04]  /*1590*/  ISETP.NE.AND P0, PT, R12, 0x2, PT ;  /* 0x000000020c00780c */ /* 0x000fc80003f05270 */
[----:B------:R-:W-:Y:S02]  /*15a0*/  SEL R12, R12, RZ, P0 ;  /* 0x000000ff0c0c7207 */ /* 0x000fe40000000000 */
[----:B--2---:R-:W-:-:S04]  /*15b0*/  SEL R3, RZ, 0x1, P0 ;  /* 0x00000001ff037807 */ /* 0x004fc80000000000 */
[----:B------:R-:W-:-:S07]  /*15c0*/  LOP3.LUT R10, R10, R3, RZ, 0x3c, !PT ;  /* 0x000000030a0a7212 */ /* 0x000fce00078e3cff */
.L_x_18:
[----:B------:R-:W-:Y:S01]  /*15d0*/  UMOV UR4, 0x400 ;  /* 0x0000040000047882 */ /* 0x000fe20000000000 */
[----:B------:R-:W-:Y:S01]  /*15e0*/  SHF.L.U32 R2, R15, 0x1f, RZ ;  /* 0x0000001f0f027819 */ /* 0x000fe200000006ff */
[----:B-1----:R-:W-:Y:S01]  /*15f0*/  ULEA UR4, UR37, UR4, 0x18 ;  /* 0x0000000425047291 */ /* 0x002fe2000f8ec0ff */
[----:B------:R-:W-:Y:S01]  /*1600*/  R2UR UR35, R135 ;  /* 0x00000000872372ca */ /* 0x000fe200000e0000 */
[----:B------:R-:W-:Y:S01]  /*1610*/  UISETP.GE.U32.AND UP0, UPT, UR15, 0x1ff, UPT ;  /* 0x000001ff0f00788c */ /* 0x000fe2000bf06070 */
[----:B------:R-:W-:Y:S01]  /*1620*/  R2UR UR19, R133 ;  /* 0x00000000851372ca */ /* 0x000fe200000e0000 */
[----:B------:R-:W-:Y:S01]  /*1630*/  ULEA UR5, UR13, UR4, 0x3 ;  /* 0x000000040d057291 */ /* 0x000fe2000f8e18ff */
[----:B------:R-:W-:-:S08]  /*1640*/  UMOV UR23, URZ ;  /* 0x000000ff00177c82 */ /* 0x000fd00008000000 */
[----:B------:R1:W2:Y:S01]  /*1650*/  SYNCS.PHASECHK.TRANS64.TRYWAIT P0, [UR5+0x20], R2 ;  /* 0x00002002ff0075a7 */ /* 0x0002a20008001105 */
[----:B------:R-:W-:Y:S02]  /*1660*/  USHF.L.U32 UR35, UR35, 0x6, URZ ;  /* 0x0000000623237899 */ /* 0x000fe400080006ff */
[----:B------:R-:W-:Y:S01]  /*1670*/  UIMAD UR19, UR19, 0x70, URZ ;  /* 0x00000070131378a4 */ /* 0x000fe2000f8e02ff */
[----:B------:R-:W-:Y:S11]  /*1680*/  BRA.U !UP0, `(.L_x_20) ;  /* 0x0000000108d87547 */ /* 0x000ff6000b800000 */
[----:B------:R-:W-:Y:S01]  /*1690*/  UMOV UR29, URZ ;  /* 0x000000ff001d7c82 */ /* 0x000fe20008000000 */
[----:B------:R-:W-:-:S05]  /*16a0*/  UMOV UR6, UR13 ;  /* 0x0000000d00067c82 */ /* 0x000fca0008000000 */
.L_x_25:
[----:B--2---:R-:W-:Y:S01]  /*16b0*/  @!P5 MOV R3, 0xb000 ;  /* 0x0000b0000003d802 */ /* 0x004fe20000000f00 */
[----:B-1----:R-:W-:Y:S01]  /*16c0*/  ULEA UR33, UR6, UR4, 0x3 ;  /* 0x0000000406217291 */ /* 0x002fe2000f8e18ff */
[----:B--2---:R-:W-:Y:S11]  /*16d0*/  @P0 BRA `(.L_x_21) ;  /* 0x00000000000c0947 */ /* 0x004ff60003800000 */
[----:B------:R-:W-:Y:S04]  /*16e0*/  SHF.L.U32 R5, R15, 0x1f, RZ ;  /* 0x0000001f0f057819 */ /* 0x000fe800000006ff */
[----:B------:R-:W2:Y:S02]  /*16f0*/  SYNCS.PHASECHK.TRANS64.TRYWAIT P0, [UR33+0x20], R5 ;  /* 0x00002005ff0075a7 */ /* 0x000ea40008001121 */
[----:B--2---:R-:W-:Y:S05]  /*1700*/  @!P0 BRA `(.L_x_22) ;  /* 0x0000005c00cc8947 */ /* 0x004fea0003800000 */
.L_x_21:
[----:B------:R2:W-:Y:S01]  /*1710*/  @!P5 SYNCS.ARRIVE.TRANS64 RZ, [UR33], R3 ;  /* 0x00000003ffffd9a7 */ /* 0x0005e20008000021 */
[----:B------:R-:W-:Y:S04]  /*1720*/  BSSY.RECONVERGENT B0, `(.L_x_23) ;  /* 0x0000003000007945 */ /* 0x000fe80003800200 */
[----:B------:R-:W-:Y:S05]  /*1730*/  @P4 BRA `(.L_x_24) ;  /* 0x0000000000044947 */ /* 0x000fea0003800000 */
[----:B------:R-:W-:Y:S05]  /*1740*/  BPT.TRAP 0x1 ;  /* 0x000000040000795c */ /* 0x000fea0000300000 */
.L_x_24:
[----:B------:R-:W-:Y:S05]  /*1750*/  BSYNC.RECONVERGENT B0 ;  /* 0x0000000000007941 */ /* 0x000fea0003800200 */
.L_x_23:
[----:B------:R-:W-:Y:S02]  /*1760*/  UIADD3 UR13, UPT, UPT, UR6, 0x1, URZ ;  /* 0x00000001060d7890 */ /* 0x000fe4000fffe0ff */
[----:B------:R-:W-:Y:S02]  /*1770*/  UIADD3 UR42, UP1, UPT, UR30, 0x80, URZ ;  /* 0x000000801e2a7890 */ /* 0x000fe4000ff3e0ff */
[----:B------:R-:W-:Y:S02]  /*1780*/  UISETP.NE.AND UP0, UPT, UR13, 0x4, UPT ;  /* 0x000000040d00788c */ /* 0x000fe4000bf05270 */
[----:B------:R-:W-:Y:S02]  /*1790*/  ULEA UR24, UR6, UR4, 0xe ;  /* 0x0000000406187291 */ /* 0x000fe4000f8e70ff */
[----:B------:R-:W-:Y:S02]  /*17a0*/  USEL UR9, URZ, 0x1, UP0 ;  /* 0x00000001ff097887 */ /* 0x000fe40008000000 */
[----:B------:R-:W-:Y:S02]  /*17b0*/  USEL UR13, UR13, URZ, UP0 ;  /* 0x000000ff0d0d7287 */ /* 0x000fe40008000000 */
[----:B------:R-:W-:Y:S02]  /*17c0*/  USHF.L.U32 UR34, UR29, 0x8, URZ ;  /* 0x000000081d227899 */ /* 0x000fe400080006ff */
[----:B------:R-:W-:Y:S01]  /*17d0*/  ULEA UR8, UR13, UR4, 0x3 ;  /* 0x000000040d087291 */ /* 0x000fe2000f8e18ff */
[----:B------:R-:W-:Y:S01]  /*17e0*/  LOP3.LUT R15, R15, UR9, RZ, 0x3c, !PT ;  /* 0x000000090f0f7c12 */ /* 0x000fe2000f8e3cff */
[----:B------:R-:W-:Y:S02]  /*17f0*/  UIADD3.X UR43, UPT, UPT, URZ, UR31, URZ, UP1, !UPT ;  /* 0x0000001fff2b7290 */ /* 0x000fe40008ffe4ff */
[----:B------:R-:W-:Y:S01]  /*1800*/  UIADD3 UR32, UPT, UPT, UR24, 0x3a00, URZ ;  /* 0x00003a0018207890 */ /* 0x000fe2000fffe0ff */
[----:B-1----:R-:W-:Y:S01]  /*1810*/  SHF.L.U32 R2, R15, 0x1f, RZ ;  /* 0x0000001f0f027819 */ /* 0x002fe200000006ff */
[----:B------:R-:W-:Y:S01]  /*1820*/  UIADD3 UR26, UPT, UPT, UR34, 0x80, URZ ;  /* 0x00000080221a7890 */ /* 0x000fe2000fffe0ff */
[----:B------:R-:W-:Y:S02]  /*1830*/  UMOV UR40, 0x0 ;  /* 0x0000000000287882 */ /* 0x000fe40000000000 */
[----:B------:R1:W1:Y:S01]  /*1840*/  SYNCS.PHASECHK.TRANS64.TRYWAIT P0, [UR8+0x20], R2 ;  /* 0x00002002ff0075a7 */ /* 0x0002620008001108 */
[----:B------:R-:W-:Y:S01]  /*1850*/  UMOV UR41, 0x10000000 ;  /* 0x1000000000297882 */ /* 0x000fe20000000000 */
[----:B------:R-:W-:Y:S02]  /*1860*/  UIADD3 UR24, UPT, UPT, UR24, 0x5a00, URZ ;  /* 0x00005a0018187890 */ /* 0x000fe4000fffe0ff */
[----:B------:R1:W-:Y:S01]  /*1870*/  UTMALDG.3D [UR32], [UR42], desc[UR40] ;  /* 0x000028202a0075b4 */ /* 0x0003e20008011000 */
[----:B------:R-:W-:Y:S02]  /*1880*/  UIADD3 UR38, UP0, UPT, UR30, 0x180, URZ ;  /* 0x000001801e267890 */ /* 0x000fe4000ff1e0ff */
[----:B------:R-:W-:Y:S01]  /*1890*/  UIMAD UR5, UR6, 0x7000, UR4 ;  /* 0x00007000060578a4 */ /* 0x000fe2000f8e0204 */
[----:B------:R-:W-:Y:S01]  /*18a0*/  UMOV UR25, UR33 ;  /* 0x0000002100197c82 */ /* 0x000fe20008000000 */
[----:B------:R-:W-:Y:S01]  /*18b0*/  UMOV UR27, UR35 ;  /* 0x00000023001b7c82 */ /* 0x000fe20008000000 */
[----:B------:R-:W-:Y:S01]  /*18c0*/  UMOV UR28, UR36 ;  /* 0x00000024001c7c82 */ /* 0x000fe20008000000 */
[----:B------:R-:W-:Y:S01]  /*18d0*/  UIADD3.X UR39, UPT, UPT, URZ, UR31, URZ, UP0, !UPT ;  /* 0x0000001fff277290 */ /* 0x000fe200087fe4ff */
[----:B------:R1:W-:Y:S01]  /*18e0*/  UTMALDG.3D [UR24], [UR42], desc[UR40] ;  /* 0x000028182a0075b4 */ /* 0x0003e20008011000 */
[----:B------:R-:W-:Y:S01]  /*18f0*/  UIADD3 UR16, UPT, UPT, UR5, 0x13a00, URZ ;  /* 0x00013a0005107890 */ /* 0x000fe2000fffe0ff */
[----:B------:R-:W-:Y:S01]  /*1900*/  UMOV UR17, UR33 ;  /* 0x0000002100117c82 */ /* 0x000fe20008000000 */
[----:B------:R-:W-:Y:S01]  /*1910*/  UMOV UR20, UR36 ;  /* 0x0000002400147c82 */ /* 0x000fe20008000000 */
[----:B------:R-:W-:Y:S01]  /*1920*/  UMOV UR18, UR34 ;  /* 0x0000002200127c82 */ /* 0x000fe20008000000 */
[----:B------:R-:W-:Y:S01]  /*1930*/  UIADD3 UR8, UPT, UPT, UR5, 0x17200, URZ ;  /* 0x0001720005087890 */ /* 0x000fe2000fffe0ff */
[----:B------:R-:W-:Y:S01]  /*1940*/  UMOV UR11, UR19 ;  /* 0x00000013000b7c82 */ /* 0x000fe20008000000 */
[----:B------:R-:W-:Y:S03]  /*1950*/  UMOV UR12, UR36 ;  /* 0x00000024000c7c82 */ /* 0x000fe60008000000 */
[----:B------:R1:W-:Y:S01]  /*1960*/  UTMALDG.3D [UR16], [UR38], desc[UR40] ;  /* 0x00002810260075b4 */ /* 0x0003e20008011000 */
[----:B------:R-:W-:Y:S01]  /*1970*/  UIADD3 UR29, UPT, UPT, UR29, 0x1, URZ ;  /* 0x000000011d1d7890 */ /* 0x000fe2000fffe0ff */
[----:B------:R-:W-:Y:S01]  /*1980*/  UMOV UR9, UR33 ;  /* 0x0000002100097c82 */ /* 0x000fe20008000000 */
[----:B------:R-:W-:Y:S02]  /*1990*/  UMOV UR10, UR26 ;  /* 0x0000001a000a7c82 */ /* 0x000fe40008000000 */
[----:B------:R-:W-:Y:S01]  /*19a0*/  UISETP.NE.AND UP0, UPT, UR29, UR7, UPT ;  /* 0x000000071d00728c */ /* 0x000fe2000bf05270 */
[----:B------:R-:W-:Y:S01]  /*19b0*/  UMOV UR23, UR7 ;  /* 0x0000000700177c82 */ /* 0x000fe20008000000 */
[----:B------:R1:W-:Y:S01]  /*19c0*/  UTMALDG.3D [UR8], [UR38], desc[UR40] ;  /* 0x00002808260075b4 */ /* 0x0003e20008011000 */
[----:B------:R-:W-:Y:S06]  /*19d0*/  UMOV UR6, UR13 ;  /* 0x0000000d00067c82 */ /* 0x000fec0008000000 */
[----:B------:R-:W-:Y:S05]  /*19e0*/  BRA.U UP0, `(.L_x_25) ;  /* 0xfffffffd00307547 */ /* 0x000fea000b83ffff */
.L_x_20:
[----:B------:R-:W-:Y:S01]  /*19f0*/  ULEA UR5, UR13, UR4, 0x3 ;  /* 0x000000040d057291 */ /* 0x000fe2000f8e18ff */
[----:B-1----:R-:W-:Y:S01]  /*1a00*/  SHF.L.U32 R2, R15, 0x1f, RZ ;  /* 0x0000001f0f027819 */ /* 0x002fe200000006ff */
[----:B------:R-:W-:Y:S01]  /*1a10*/  @!P1 SYNCS.ARRIVE.TRANS64.A1T0 RZ, [UR4+0x58], RZ ;  /* 0x000058ffffff99a7 */ /* 0x000fe20008100004 */
[----:B------:R-:W-:-:S06]  /*1a20*/  UISETP.GT.AND UP0, UPT, UR22, UR21, UPT ;  /* 0x000000151600728c */ /* 0x000fcc000bf04270 */
[----:B--2---:R1:W2:Y:S03]  /*1a30*/  SYNCS.PHASECHK.TRANS64.TRYWAIT P0, [UR5+0x20], R2 ;  /* 0x00002002ff0075a7 */ /* 0x0042a60008001105 */
[----:B------:R-:W-:Y:S05]  /*1a40*/  BRA.U !UP0, `(.L_x_26) ;  /* 0x0000000108d47547 */ /* 0x000fea000b800000 */
[----:B------:R-:W-:Y:S01]  /*1a50*/  UIADD3 UR29, UPT, UPT, UR14, UR23, URZ ;  /* 0x000000170e1d7290 */ /* 0x000fe2000fffe0ff */
[----:B------:R-:W-:-:S11]  /*1a60*/  UMOV UR6, UR13 ;  /* 0x0000000d00067c82 */ /* 0x000fd60008000000 */
.L_x_31:
[----:B--2---:R-:W-:Y:S01]  /*1a70*/  @!P5 MOV R3, 0xb000 ;  /* 0x0000b0000003d802 */ /* 0x004fe20000000f00 */
[----:B-1----:R-:W-:Y:S01]  /*1a80*/  ULEA UR33, UR6, UR4, 0x3 ;  /* 0x0000000406217291 */ /* 0x002fe2000f8e18ff */
[----:B--2---:R-:W-:Y:S11]  /*1a90*/  @P0 BRA `(.L_x_27) ;  /* 0x00000000000c0947 */ /* 0x004ff60003800000 */
[----:B------:R-:W-:Y:S04]  /*1aa0*/  SHF.L.U32 R5, R15, 0x1f, RZ ;  /* 0x0000001f0f057819 */ /* 0x000fe800000006ff */
[----:B------:R-:W2:Y:S02]  /*1ab0*/  SYNCS.PHASECHK.TRANS64.TRYWAIT P0, [UR33+0x20], R5 ;  /* 0x00002005ff0075a7 */ /* 0x000ea40008001121 */
[----:B--2---:R-:W-:Y:S05]  /*1ac0*/  @!P0 BRA `(.L_x_28) ;  /* 0x0000005800f48947 */ /* 0x004fea0003800000 */
.L_x_27:
[----:B------:R2:W-:Y:S01]  /*1ad0*/  @!P5 SYNCS.ARRIVE.TRANS64 RZ, [UR33], R3 ;  /* 0x00000003ffffd9a7 */ /* 0x0005e20008000021 */
[----:B------:R-:W-:Y:S04]  /*1ae0*/  BSSY.RECONVERGENT B0, `(.L_x_29) ;  /* 0x0000003000007945 */ /* 0x000fe80003800200 */
[----:B------:R-:W-:Y:S05]  /*1af0*/  @P4 BRA `(.L_x_30) ;  /* 0x0000000000044947 */ /* 0x000fea0003800000 */
[----:B------:R-:W-:Y:S05]  /*1b00*/  BPT.TRAP 0x1 ;  /* 0x000000040000795c */ /* 0x000fea0000300000 */
.L_x_30:
[----:B------:R-:W-:Y:S05]  /*1b10*/  BSYNC.RECONVERGENT B0 ;  /* 0x0000000000007941 */ /* 0x000fea0003800200 */
.L_x_29:
        /* <DEDUP_REMOVED lines=12> */
[----:B------:R-:W-:Y:S01]  /*1be0*/  UMOV UR40, 0x0 ;  /* 0x0000000000287882 */ /* 0x000fe20000000000 */
[----:B------:R-:W-:Y:S01]  /*1bf0*/  UMOV UR41, 0x10000000 ;  /* 0x1000000000297882 */ /* 0x000fe20000000000 */
[----:B------:R-:W-:Y:S01]  /*1c00*/  UIADD3 UR26, UPT, UPT, UR34, 0x80, URZ ;  /* 0x00000080221a7890 */ /* 0x000fe2000fffe0ff */
[----:B------:R1:W1:Y:S01]  /*1c10*/  SYNCS.PHASECHK.TRANS64.TRYWAIT P0, [UR8+0x20], R2 ;  /* 0x00002002ff0075a7 */ /* 0x0002620008001108 */
[----:B------:R-:W-:Y:S02]  /*1c20*/  UIADD3 UR24, UPT, UPT, UR24, 0x5a00, URZ ;  /* 0x00005a0018187890 */ /* 0x000fe4000fffe0ff */
[----:B------:R-:W-:Y:S01]  /*1c30*/  UIADD3 UR38, UP0, UPT, UR30, 0x180, URZ ;  /* 0x000001801e267890 */ /* 0x000fe2000ff1e0ff */
[----:B------:R1:W-:Y:S01]  /*1c40*/  UTMALDG.3D [UR32], [UR42], desc[UR40] ;  /* 0x000028202a0075b4 */ /* 0x0003e20008011000 */
        /* <DEDUP_REMOVED lines=14> */
[----:B------:R-:W-:Y:S01]  /*1d30*/  UMOV UR9, UR33 ;  /* 0x0000002100097c82 */ /* 0x000fe20008000000 */
[----:B------:R-:W-:Y:S01]  /*1d40*/  UMOV UR10, UR26 ;  /* 0x0000001a000a7c82 */ /* 0x000fe20008000000 */
[----:B------:R-:W-:Y:S01]  /*1d50*/  UIADD3 UR23, UPT, UPT, UR23, 0x1, URZ ;  /* 0x0000000117177890 */ /* 0x000fe2000fffe0ff */
[----:B------:R-:W-:Y:S03]  /*1d60*/  UMOV UR6, UR13 ;  /* 0x0000000d00067c82 */ /* 0x000fe60008000000 */
[----:B------:R-:W-:Y:S01]  /*1d70*/  UISETP.NE.AND UP0, UPT, UR23, UR29, UPT ;  /* 0x0000001d1700728c */ /* 0x000fe2000bf05270 */
[----:B------:R1:W-:Y:S08]  /*1d80*/  UTMALDG.3D [UR8], [UR38], desc[UR40] ;  /* 0x00002808260075b4 */ /* 0x0003f00008011000 */
[----:B------:R-:W-:Y:S05]  /*1d90*/  BRA.U UP0, `(.L_x_31) ;  /* 0xfffffffd00347547 */ /* 0x000fea000b83ffff */
.L_x_26:
[C---:B-1----:R-:W-:Y:S01]  /*1da0*/  LEA R2, R14.reuse, UR4, 0x3 ;  /* 0x000000040e027c11 */ /* 0x042fe2000f8e18ff */
[----:B------:R-:W-:Y:S01]  /*1db0*/  NOP ;  /* 0x0000000000007918 */ /* 0x000fe20000000000 */
[----:B--2---:R-:W-:Y:S02]  /*1dc0*/  SHF.L.U32 R3, R13, 0x1f, RZ ;  /* 0x0000001f0d037819 */ /* 0x004fe400000006ff */
[----:B------:R-:W-:Y:S02]  /*1dd0*/  LEA R4, R14, UR4, 0x4 ;  /* 0x000000040e047c11 */ /* 0x000fe4000f8e20ff */
[----:B------:R-:W1:Y:S02]  /*1de0*/  SYNCS.PHASECHK.TRANS64.TRYWAIT P0, [R2+URZ+0x60], R3 ;  /* 0x00006003020075a7 */ /* 0x000e6400080011ff */
[----:B-1----:R-:W-:Y:S05]  /*1df0*/  @!P0 BRA `(.L_x_32) ;  /* 0x0000005800408947 */ /* 0x002fea0003800000 */
.L_x_99:
[----:B------:R-:W2:Y:S01]  /*1e00*/  LDS.128 R4, [R4+0xf0] ;  /* 0x0000f00004047984 */ /* 0x000ea20000000c00 */
[----:B---3--:R-:W-:Y:S01]  /*1e10*/  ISETP.GE.AND P0, PT, R22, 0x1, PT ;  /* 0x000000011600780c */ /* 0x008fe20003f06270 */
[----:B-1----:R-:W-:Y:S01]  /*1e20*/  VIADD R2, R2, 0x70 ;  /* 0x0000007002027836 */ /* 0x002fe20000000000 */
[----:B------:R-:W-:Y:S01]  /*1e30*/  @!PT LDS RZ, [RZ] ;  /* 0x00000000fffff984 */ /* 0x000fe20000000800 */
[----:B------:R-:W-:Y:S01]  /*1e40*/  @!PT LDS RZ, [RZ] ;  /* 0x00000000fffff984 */ /* 0x000fe20000000800 */
[----:B------:R-:W-:Y:S01]  /*1e50*/  @!PT LDS RZ, [RZ] ;  /* 0x00000000fffff984 */ /* 0x000fe20000000800 */
[----:B------:R-:W-:Y:S01]  /*1e60*/  @!PT LDS RZ, [RZ] ;  /* 0x00000000fffff984 */ /* 0x000fe20000000800 */
[----:B------:R1:W-:Y:S06]  /*1e70*/  MEMBAR.ALL.CTA ;  /* 0x0000000000007992 */ /* 0x0003ec0000008000 */
[----:B-1----:R-:W1:Y:S01]  /*1e80*/  FENCE.VIEW.ASYNC.S ;  /* 0x00000000000073c6 */ /* 0x002e620000000000 */
[----:B------:R-:W-:-:S04]  /*1e90*/  PRMT R2, RZ, 0x654, R2 ;  /* 0x00000654ff027816 */ /* 0x000fc80000000002 */
[----:B-1----:R1:W-:Y:S01]  /*1ea0*/  SYNCS.ARRIVE.TRANS64.RED.A1T0 RZ, [R2+URZ], RZ ;  /* 0x000000ff02ff79a7 */ /* 0x0023e200081004ff */
[----:B--2---:R-:W-:-:S13]  /*1eb0*/  LOP3.LUT P2, RZ, R6, 0x1, RZ, 0xc0, !PT ;  /* 0x0000000106ff7812 */ /* 0x004fda000784c0ff */
[----:B------:R-:W-:Y:S01]  /*1ec0*/  @P2 SHF.R.U32.HI R3, RZ, 0x10, R5 ;  /* 0x00000010ff032819 */ /* 0x000fe20000011605 */
[----:B------:R-:W-:Y:S01]  /*1ed0*/  VOTEU.ANY UP0, P2 ;  /* 0x0000000000ff7886 */ /* 0x000fe20001000100 */
[----:B------:R-:W-:Y:S02]  /*1ee0*/  @P2 MOV R11, R4 ;  /* 0x00000004000b2202 */ /* 0x000fe40000000f00 */
[----:B------:R-:W-:Y:S02]  /*1ef0*/  @P2 R2UR.BROADCAST UR5, R3 ;  /* 0x00000000030522ca */ /* 0x000fe400008e0000 */
[----:B------:R-:W-:-:S11]  /*1f00*/  @P2 LOP3.LUT R8, R5, 0xffff, RZ, 0xc0, !PT ;  /* 0x0000ffff05082812 */ /* 0x000fd600078ec0ff */
[----:B------:R-:W-:Y:S01]  /*1f10*/  @UP0 UMOV UR36, UR5 ;  /* 0x0000000500240c82 */ /* 0x000fe20008000000 */
[----:B-1----:R-:W-:Y:S05]  /*1f20*/  @!P0 BRA `(.L_x_33) ;  /* 0x0000000000b88947 */ /* 0x002fea0003800000 */
[----:B------:R-:W4:Y:S01]  /*1f30*/  LDC.64 R4, c[0x0][0xb18] ;  /* 0x0002c600ff047b82 */ /* 0x000f220000000a00 */
[----:B------:R-:W-:-:S07]  /*1f40*/  ISETP.NE.AND P3, PT, R22, 0x1, PT ;  /* 0x000000011600780c */ /* 0x000fce0003f65270 */
[----:B------:R-:W1:Y:S08]  /*1f50*/  LDC.64 R6, c[0x0][0xb10] ;  /* 0x0002c400ff067b82 */ /* 0x000e700000000a00 */
[----:B------:R-:W2:Y:S08]  /*1f60*/  LDC R16, c[0x0][0xb20] ;  /* 0x0002c800ff107b82 */ /* 0x000eb00000000800 */
[----:B------:R-:W3:Y:S01]  /*1f70*/  LDC R18, c[0x0][0xb0c] ;  /* 0x0002c300ff127b82 */ /* 0x000ee20000000800 */
[----:B----4-:R-:W-:Y:S01]  /*1f80*/  IMAD.HI.U32 R17, R0, R5, RZ ;  /* 0x0000000500117227 */ /* 0x010fe200078e00ff */
[----:B------:R-:W-:-:S03]  /*1f90*/  ISETP.NE.AND P0, PT, R4, 0x1, PT ;  /* 0x000000010400780c */ /* 0x000fc60003f05270 */
[----:B------:R-:W-:-:S03]  /*1fa0*/  IMAD.HI.U32 R5, R8, R5, RZ ;  /* 0x0000000508057227 */ /* 0x000fc600078e00ff */
[----:B------:R-:W4:Y:S01]  /*1fb0*/  LDC.64 R2, c[0x0][0xb28] ;  /* 0x0002ca00ff027b82 */ /* 0x000f220000000a00 */
[----:B-1----:R-:W-:-:S04]  /*1fc0*/  IMAD.HI.U32 R20, R9, R6, RZ ;  /* 0x0000000609147227 */ /* 0x002fc800078e00ff */
[----:B------:R-:W-:Y:S01]  /*1fd0*/  IMAD.HI.U32 R24, R11, R6, RZ ;  /* 0x000000060b187227 */ /* 0x000fe200078e00ff */
[----:B------:R-:W-:Y:S02]  /*1fe0*/  SHF.R.U32.HI R20, RZ, R7, R20 ;  /* 0x00000007ff147219 */ /* 0x000fe40000011614 */
[-C--:B--2---:R-:W-:Y:S02]  /*1ff0*/  SHF.R.U32.HI R17, RZ, R16.reuse, R17 ;  /* 0x00000010ff117219 */ /* 0x084fe40000011611 */
[----:B------:R-:W-:Y:S02]  /*2000*/  SHF.R.U32.HI R5, RZ, R16, R5 ;  /* 0x00000010ff057219 */ /* 0x000fe40000011605 */
[----:B------:R-:W-:Y:S02]  /*2010*/  SEL R17, R0, R17, !P0 ;  /* 0x0000001100117207 */ /* 0x000fe40004000000 */
[----:B------:R-:W-:Y:S02]  /*2020*/  SHF.R.U32.HI R24, RZ, R7, R24 ;  /* 0x00000007ff187219 */ /* 0x000fe40000011618 */
[----:B---3--:R-:W-:-:S02]  /*2030*/  ISETP.NE.AND P1, PT, R18, 0x1, PT ;  /* 0x000000011200780c */ /* 0x008fc40003f25270 */
[----:B------:R-:W-:Y:S02]  /*2040*/  SEL R5, R8, R5, !P0 ;  /* 0x0000000508057207 */ /* 0x000fe40004000000 */
[----:B------:R-:W-:Y:S02]  /*2050*/  SEL R19, R9, R20, !P1 ;  /* 0x0000001409137207 */ /* 0x000fe40004800000 */
[----:B------:R-:W-:Y:S01]  /*2060*/  SEL R7, R11, R24, !P1 ;  /* 0x000000180b077207 */ /* 0x000fe20004800000 */
[----:B----4-:R-:W-:-:S04]  /*2070*/  IMAD.HI.U32 R20, R17, R2, RZ ;  /* 0x0000000211147227 */ /* 0x010fc800078e00ff */
[----:B------:R-:W-:Y:S01]  /*2080*/  IMAD.HI.U32 R6, R19, R2, RZ ;  /* 0x0000000213067227 */ /* 0x000fe200078e00ff */
[----:B------:R-:W-:-:S04]  /*2090*/  @P3 SHF.R.U32.HI R17, RZ, R3, R20 ;  /* 0x00000003ff113219 */ /* 0x000fc80000011614 */
[----:B------:R-:W-:Y:S01]  /*20a0*/  @P3 SHF.R.U32.HI R19, RZ, R3, R6 ;  /* 0x00000003ff133219 */ /* 0x000fe20000011606 */
[----:B------:R-:W-:-:S04]  /*20b0*/  IMAD R17, R22, R17, RZ ;  /* 0x0000001116117224 */ /* 0x000fc800078e02ff */
[----:B------:R-:W-:Y:S01]  /*20c0*/  IMAD R6, R22, R19, RZ ;  /* 0x0000001316067224 */ /* 0x000fe200078e02ff */
[C---:B------:R-:W-:Y:S02]  /*20d0*/  ISETP.GE.AND P0, PT, R5.reuse, R17, PT ;  /* 0x000000110500720c */ /* 0x040fe40003f06270 */
[----:B------:R-:W-:Y:S02]  /*20e0*/  IADD3 R17, PT, PT, -R5, RZ, RZ ;  /* 0x000000ff05117210 */ /* 0x000fe40007ffe1ff */
[----:B------:R-:W-:Y:S01]  /*20f0*/  ISETP.GE.OR P0, PT, R7, R6, P0 ;  /* 0x000000060700720c */ /* 0x000fe20000706670 */
[----:B------:R-:W-:-:S04]  /*2100*/  IMAD.HI.U32 R6, R5, R2, RZ ;  /* 0x0000000205067227 */ /* 0x000fc800078e00ff */
[----:B------:R-:W-:Y:S01]  /*2110*/  IMAD R8, R4, R17, R8 ;  /* 0x0000001104087224 */ /* 0x000fe200078e0208 */
[----:B------:R-:W-:-:S04]  /*2120*/  SHF.R.U32.HI R6, RZ, R3, R6 ;  /* 0x00000003ff067219 */ /* 0x000fc80000011606 */
[----:B------:R-:W-:-:S03]  /*2130*/  SEL R6, R5, R6, !P3 ;  /* 0x0000000605067207 */ /* 0x000fc60005800000 */
[----:B------:R-:W-:-:S04]  /*2140*/  @!P0 IMAD.HI.U32 R16, R7, R2, RZ ;  /* 0x0000000207108227 */ /* 0x000fc800078e00ff */
[----:B------:R-:W-:Y:S01]  /*2150*/  IMAD.MOV R2, RZ, RZ, -R6 ;  /* 0x000000ffff027224 */ /* 0x000fe200078e0a06 */
[----:B------:R-:W-:-:S03]  /*2160*/  @!P0 SHF.R.U32.HI R16, RZ, R3, R16 ;  /* 0x00000003ff108219 */ /* 0x000fc60000011610 */
[----:B------:R-:W-:Y:S01]  /*2170*/  IMAD R2, R22, R2, R5 ;  /* 0x0000000216027224 */ /* 0x000fe200078e0205 */
[----:B------:R-:W-:-:S05]  /*2180*/  @!P0 SEL R3, R7, R16, !P3 ;  /* 0x0000001007038207 */ /* 0x000fca0005800000 */
[--C-:B------:R-:W-:Y:S02]  /*2190*/  @!P0 IMAD.IADD R6, R6, 0x1, -R3.reuse ;  /* 0x0000000106068824 */ /* 0x100fe400078e0a03 */
[----:B------:R-:W-:Y:S01]  /*21a0*/  @!P0 IMAD R3, R2, R19, R3 ;  /* 0x0000001302038224 */ /* 0x000fe200078e0203 */
[----:B------:R-:W-:Y:S01]  /*21b0*/  IADD3 R2, PT, PT, -R7, RZ, RZ ;  /* 0x000000ff07027210 */ /* 0x000fe20007ffe1ff */
[----:B------:R-:W-:Y:S02]  /*21c0*/  @!P0 IMAD R5, R22, R6, R7 ;  /* 0x0000000616058224 */ /* 0x000fe400078e0207 */
[----:B------:R-:W-:Y:S02]  /*21d0*/  @!P0 IMAD.MOV.U32 R7, RZ, RZ, R3 ;  /* 0x000000ffff078224 */ /* 0x000fe400078e0003 */
[----:B------:R-:W-:Y:S02]  /*21e0*/  IMAD R2, R18, R2, R11 ;  /* 0x0000000212027224 */ /* 0x000fe400078e020b */
[----:B------:R-:W-:-:S02]  /*21f0*/  IMAD R8, R5, R4, R8 ;  /* 0x0000000405087224 */ /* 0x000fc400078e0208 */
[----:B------:R-:W-:Y:S02]  /*2200*/  IMAD R11, R7, R18, R2 ;  /* 0x00000012070b7224 */ /* 0x000fe400078e0202 */
.L_x_33:
[----:B------:R-:W1:Y:S02]  /*2210*/  LDCU UR5, c[0x0][0xb30] ;  /* 0x00016600ff0577ac */ /* 0x000e640008000800 */
[----:B-1----:R-:W-:-:S09]  /*2220*/  UISETP.NE.AND UP0, UPT, UR5, 0x1, UPT ;  /* 0x000000010500788c */ /* 0x002fd2000bf05270 */
[----:B------:R-:W-:Y:S05]  /*2230*/  BRA.U UP0, `(.L_x_34) ;  /* 0x0000000100407547 */ /* 0x000fea000b800000 */
[----:B------:R-:W1:Y:S08]  /*2240*/  LDC.64 R4, c[0x0][0xb10] ;  /* 0x0002c400ff047b82 */ /* 0x000e700000000a00 */
[----:B------:R-:W2:Y:S08]  /*2250*/  LDC.64 R2, c[0x0][0xb18] ;  /* 0x0002c600ff027b82 */ /* 0x000eb00000000a00 */
[----:B------:R-:W3:Y:S08]  /*2260*/  LDC R6, c[0x0][0xb20] ;  /* 0x0002c800ff067b82 */ /* 0x000ef00000000800 */
[----:B------:R-:W4:Y:S01]  /*2270*/  LDC R16, c[0x0][0xb0c] ;  /* 0x0002c300ff107b82 */ /* 0x000f220000000800 */
[----:B-1----:R-:W-:-:S05]  /*2280*/  IMAD.HI.U32 R4, R11, R4, RZ ;  /* 0x000000040b047227 */ /* 0x002fca00078e00ff */
[----:B------:R-:W-:Y:S01]  /*2290*/  SHF.R.U32.HI R4, RZ, R5, R4 ;  /* 0x00000005ff047219 */ /* 0x000fe20000011604 */
[----:B--2---:R-:W-:Y:S01]  /*22a0*/  IMAD.HI.U32 R3, R8, R3, RZ ;  /* 0x0000000308037227 */ /* 0x004fe200078e00ff */
[----:B------:R-:W-:-:S04]  /*22b0*/  ISETP.NE.AND P0, PT, R2, 0x1, PT ;  /* 0x000000010200780c */ /* 0x000fc80003f05270 */
[----:B---3--:R-:W-:-:S04]  /*22c0*/  SHF.R.U32.HI R3, RZ, R6, R3 ;  /* 0x00000006ff037219 */ /* 0x008fc80000011603 */
[----:B------:R-:W-:Y:S02]  /*22d0*/  SEL R3, R8, R3, !P0 ;  /* 0x0000000308037207 */ /* 0x000fe40004000000 */
[----:B----4-:R-:W-:-:S04]  /*22e0*/  ISETP.NE.AND P1, PT, R16, 0x1, PT ;  /* 0x000000011000780c */ /* 0x010fc80003f25270 */
[----:B------:R-:W-:-:S05]  /*22f0*/  SEL R4, R11, R4, !P1 ;  /* 0x000000040b047207 */ /* 0x000fca0004800000 */
[----:B------:R-:W-:Y:S02]  /*2300*/  IMAD.IADD R5, R3, 0x1, -R4 ;  /* 0x0000000103057824 */ /* 0x000fe400078e0a04 */
[----:B------:R-:W-:Y:S02]  /*2310*/  IMAD.IADD R3, R4, 0x1, -R3 ;  /* 0x0000000104037824 */ /* 0x000fe400078e0a03 */
[----:B------:R-:W-:Y:S02]  /*2320*/  IMAD R11, R5, R16, R11 ;  /* 0x00000010050b7224 */ /* 0x000fe400078e020b */
[----:B------:R-:W-:-:S07]  /*2330*/  IMAD R8, R3, R2, R8 ;  /* 0x0000000203087224 */ /* 0x000fce00078e0208 */
.L_x_34:
[----:B------:R-:W-:Y:S01]  /*2340*/  VIADD R14, R14, 0x1 ;  /* 0x000000010e0e7836 */ /* 0x000fe20000000000 */
[----:B------:R-:W-:Y:S01]  /*2350*/  PLOP3.LUT P1, PT, PT, PT, PT, 0x80, 0x8 ;  /* 0x000000000008781c */ /* 0x000fe20003f2f070 */
[----:B------:R-:W-:Y:S02]  /*2360*/  IMAD.IADD R135, R11, 0x1, R132 ;  /* 0x000000010b877824 */ /* 0x000fe400078e0284 */
[----:B------:R-:W-:Y:S01]  /*2370*/  IMAD.IADD R133, R8, 0x1, R125 ;  /* 0x0000000108857824 */ /* 0x000fe200078e027d */
[----:B------:R-:W-:-:S04]  /*2380*/  ISETP.NE.AND P0, PT, R14, 0x2, PT ;  /* 0x000000020e00780c */ /* 0x000fc80003f05270 */
[----:B------:R-:W-:Y:S02]  /*2390*/  SEL R2, RZ, 0x1, P0 ;  /* 0x00000001ff027807 */ /* 0x000fe40000000000 */
[----:B------:R-:W-:Y:S02]  /*23a0*/  SEL R14, R14, RZ, P0 ;  /* 0x000000ff0e0e7207 */ /* 0x000fe40000000000 */
[----:B------:R-:W-:Y:S01]  /*23b0*/  LOP3.LUT R13, R13, R2, RZ, 0x3c, !PT ;  /* 0x000000020d0d7212 */ /* 0x000fe200078e3cff */
[----:B------:R-:W-:Y:S06]  /*23c0*/  @P2 BRA `(.L_x_35) ;  /* 0xfffffff000402947 */ /* 0x000fec000383ffff */
[----:B------:R-:W-:Y:S01]  /*23d0*/  UIADD3 UR4, UPT, UPT, UR4, 0x20, URZ ;  /* 0x0000002004047890 */ /* 0x000fe2000fffe0ff */
[----:B------:R-:W-:-:S03]  /*23e0*/  SHF.L.U32 R3, R15, 0x1f, RZ ;  /* 0x0000001f0f037819 */ /* 0x000fc600000006ff */
[----:B------:R-:W-:-:S09]  /*23f0*/  ULEA UR5, UR13, UR4, 0x3 ;  /* 0x000000040d057291 */ /* 0x000fd2000f8e18ff */
[----:B------:R-:W1:Y:S02]  /*2400*/  SYNCS.PHASECHK.TRANS64.TRYWAIT P0, [UR5], R3 ;  /* 0x00000003ff0075a7 */ /* 0x000e640008001105 */
[----:B-1----:R-:W-:Y:S05]  /*2410*/  @!P0 BRA `(.L_x_36) ;  /* 0x0000005000cc8947 */ /* 0x002fea0003800000 */
.L_x_101:
[----:B------:R-:W-:-:S04]  /*2420*/  UIADD3 UR6, UPT, UPT, UR13, 0x1, URZ ;  /* 0x000000010d067890 */ /* 0x000fc8000fffe0ff */
[----:B------:R-:W-:-:S04]  /*2430*/  UISETP.NE.AND UP0, UPT, UR6, 0x4, UPT ;  /* 0x000000040600788c */ /* 0x000fc8000bf05270 */
[----:B------:R-:W-:Y:S02]  /*2440*/  USEL UR7, URZ, 0x1, UP0 ;  /* 0x00000001ff077887 */ /* 0x000fe40008000000 */
[----:B------:R-:W-:-:S04]  /*2450*/  USEL UR6, UR6, URZ, UP0 ;  /* 0x000000ff06067287 */ /* 0x000fc80008000000 */
[----:B------:R-:W-:Y:S01]  /*2460*/  ULEA UR5, UR6, UR4, 0x3 ;  /* 0x0000000406057291 */ /* 0x000fe2000f8e18ff */
[----:B------:R-:W-:-:S04]  /*2470*/  LOP3.LUT R2, R15, UR7, RZ, 0x3c, !PT ;  /* 0x000000070f027c12 */ /* 0x000fc8000f8e3cff */
[----:B-1----:R-:W-:-:S04]  /*2480*/  SHF.L.U32 R3, R2, 0x1f, RZ ;  /* 0x0000001f02037819 */ /* 0x002fc800000006ff */
[----:B------:R-:W1:Y:S02]  /*2490*/  SYNCS.PHASECHK.TRANS64.TRYWAIT P0, [UR5], R3 ;  /* 0x00000003ff0075a7 */ /* 0x000e640008001105 */
[----:B-1----:R-:W-:Y:S05]  /*24a0*/  @!P0 BRA `(.L_x_37) ;  /* 0x0000005000c08947 */ /* 0x002fea0003800000 */
.L_x_103:
        /* <DEDUP_REMOVED lines=9> */
.L_x_105:
[----:B------:R-:W-:-:S04]  /*2540*/  UIADD3 UR6, UPT, UPT, UR6, 0x1, URZ ;  /* 0x0000000106067890 */ /* 0x000fc8000fffe0ff */
[----:B------:R-:W-:-:S04]  /*2550*/  UISETP.NE.AND UP0, UPT, UR6, 0x4, UPT ;  /* 0x000000040600788c */ /* 0x000fc8000bf05270 */
[----:B------:R-:W-:Y:S02]  /*2560*/  USEL UR5, URZ, 0x1, UP0 ;  /* 0x00000001ff057887 */ /* 0x000fe40008000000 */
[----:B------:R-:W-:-:S04]  /*2570*/  USEL UR6, UR6, URZ, UP0 ;  /* 0x000000ff06067287 */ /* 0x000fc80008000000 */
[----:B------:R-:W-:Y:S01]  /*2580*/  ULEA UR6, UR6, UR4, 0x3 ;  /* 0x0000000406067291 */ /* 0x000fe2000f8e18ff */
[----:B-1----:R-:W-:-:S04]  /*2590*/  LOP3.LUT R3, R2, UR5, RZ, 0x3c, !PT ;  /* 0x0000000502037c12 */ /* 0x002fc8000f8e3cff */
[----:B------:R-:W-:Y:S01]  /*25a0*/  SHF.L.U32 R3, R3, 0x1f, RZ ;  /* 0x0000001f03037819 */ /* 0x000fe200000006ff */
[----:B----4-:R-:W-:-:S07]  /*25b0*/  IMAD.U32 R0, RZ, RZ, UR6 ;  /* 0x00000006ff007e24 */ /* 0x010fce000f8e00ff */
.L_x_39:
[----:B-1----:R1:W2:Y:S02]  /*25c0*/  SYNCS.PHASECHK.TRANS64.TRYWAIT P0, [R0+URZ], R3 ;  /* 0x00000003000075a7 */ /* 0x0022a400080011ff */
[----:B--2---:R-:W-:Y:S05]  /*25d0*/  @!P0 NANOSLEEP.SYNCS 0x989680 ;  /* 0x009896800000895d */ /* 0x004fea0003900000 */
[----:B------:R-:W2:Y:S02]  /*25e0*/  @!P0 SYNCS.PHASECHK.TRANS64 P0, [R0+URZ], R3 ;  /* 0x00000003000085a7 */ /* 0x000ea400080010ff */
[----:B--2---:R-:W-:Y:S05]  /*25f0*/  @P0 EXIT ;  /* 0x000000000000094d */ /* 0x004fea0003800000 */
[----:B------:R-:W-:Y:S05]  /*2600*/  BRA `(.L_x_39) ;  /* 0xfffffffc00ec7947 */ /* 0x000fea000383ffff */
.L_x_17:
[----:B------:R-:W-:-:S04]  /*2610*/  UISETP.NE.AND UP1, UPT, UR37, URZ, UPT ;  /* 0x000000ff2500728c */ /* 0x000fc8000bf25270 */
[----:B------:R-:W-:-:S09]  /*2620*/  UISETP.NE.OR UP1, UPT, UR8, 0x1, UP1 ;  /* 0x000000010800788c */ /* 0x000fd20008f25670 */
[----:B------:R-:W-:Y:S05]  /*2630*/  BRA.U UP1, `(.L_x_40) ;  /* 0x0000000501487547 */ /* 0x000fea000b800000 */
[----:B------:R-:W-:Y:S01]  /*2640*/  ISETP.NE.AND P2, PT, R2, RZ, PT ;  /* 0x000000ff0200720c */ /* 0x000fe20003f45270 */
[----:B------:R-:W-:Y:S01]  /*2650*/  IMAD.MOV.U32 R12, RZ, RZ, 0x1 ;  /* 0x00000001ff0c7424 */ /* 0x000fe200078e00ff */
[----:B------:R-:W-:Y:S02]  /*2660*/  CS2R R10, SRZ ;  /* 0x00000000000a7805 */ /* 0x000fe4000001ff00 */
[----:B------:R-:W-:Y:S01]  /*2670*/  CS2R R8, SRZ ;  /* 0x0000000000087805 */ /* 0x000fe2000001ff00 */
[----:B------:R-:W-:Y:S01]  /*2680*/  UMOV UR4, 0x400 ;  /* 0x0000040000047882 */ /* 0x000fe20000000000 */
[----:B------:R-:W-:Y:S01]  /*2690*/  UMOV UR6, URZ ;  /* 0x000000ff00067c82 */ /* 0x000fe20008000000 */
[----:B------:R-:W-:-:S12]  /*26a0*/  ULEA UR37, UR37, UR4, 0x18 ;  /* 0x0000000425257291 */ /* 0x000fd8000f8ec0ff */
.L_x_44:
[----:B------:R-:W-:Y:S02]  /*26b0*/  LEA R0, R8, UR37, 0x3 ;  /* 0x0000002508007c11 */ /* 0x000fe4000f8e18ff */
[----:B------:R-:W-:-:S03]  /*26c0*/  SHF.L.U32 R5, R9, 0x1f, RZ ;  /* 0x0000001f09057819 */ /* 0x000fc600000006ff */
[----:B------:R-:W-:Y:S01]  /*26d0*/  VIADD R4, R0, 0xd0 ;  /* 0x000000d000047836 */ /* 0x000fe20000000000 */
[----:B------:R-:W1:Y:S02]  /*26e0*/  SYNCS.PHASECHK.TRANS64.TRYWAIT P0, [R0+URZ+0xc0], R5 ;  /* 0x0000c005000075a7 */ /* 0x000e6400080011ff */
[----:B-1----:R-:W-:Y:S05]  /*26f0*/  @!P0 BRA `(.L_x_41) ;  /* 0x00000050005c8947 */ /* 0x002fea0003800000 */
.L_x_106:
[----:B------:R-:W-:Y:S01]  /*2700*/  ULEA UR5, UR6, UR37, 0x3 ;  /* 0x0000002506057291 */ /* 0x000fe2000f8e18ff */
[----:B------:R-:W-:Y:S02]  /*2710*/  PRMT R4, RZ, 0x654, R4 ;  /* 0x00000654ff047816 */ /* 0x000fe40000000004 */
[----:B-1----:R-:W-:Y:S01]  /*2720*/  SHF.L.U32 R5, R12, 0x1f, RZ ;  /* 0x0000001f0c057819 */ /* 0x002fe200000006ff */
[----:B------:R-:W-:Y:S01]  /*2730*/  UIADD3 UR4, UPT, UPT, UR5, 0x60, URZ ;  /* 0x0000006005047890 */ /* 0x000fe2000fffe0ff */
[----:B------:R1:W-:Y:S05]  /*2740*/  SYNCS.ARRIVE.TRANS64.RED.A1T0 RZ, [R4+URZ], RZ ;  /* 0x000000ff04ff79a7 */ /* 0x0003ea00081004ff */
[----:B------:R-:W-:Y:S01]  /*2750*/  IMAD.U32 R7, RZ, RZ, UR4 ;  /* 0x00000004ff077e24 */ /* 0x000fe2000f8e00ff */
[----:B------:R-:W2:Y:S04]  /*2760*/  SYNCS.PHASECHK.TRANS64.TRYWAIT P0, [UR5+0x70], R5 ;  /* 0x00007005ff0075a7 */ /* 0x000ea80008001105 */
[----:B------:R-:W-:Y:S01]  /*2770*/  PRMT R6, R2, 0x654, R7 ;  /* 0x0000065402067816 */ /* 0x000fe20000000007 */
[----:B-1----:R-:W-:Y:S01]  /*2780*/  @!P2 IMAD.MOV.U32 R4, RZ, RZ, 0x10 ;  /* 0x00000010ff04a424 */ /* 0x002fe200078e00ff */
[----:B--2---:R-:W-:Y:S06]  /*2790*/  @!P0 BRA `(.L_x_42) ;  /* 0x0000005000488947 */ /* 0x004fec0003800000 */
.L_x_108:
[----:B------:R-:W-:Y:S01]  /*27a0*/  ULEA UR4, UR6, UR37, 0x4 ;  /* 0x0000002506047291 */ /* 0x000fe2000f8e20ff */
[----:B------:R-:W-:Y:S01]  /*27b0*/  SEL R3, R6, R3, !P2 ;  /* 0x0000000306037207 */ /* 0x000fe20005000000 */
[----:B------:R-:W-:Y:S01]  /*27c0*/  UIADD3 UR5, UPT, UPT, UR5, 0x60, URZ ;  /* 0x0000006005057890 */ /* 0x000fe2000fffe0ff */
[----:B-1----:R-:W-:Y:S01]  /*27d0*/  LEA R0, R11, UR37, 0x3 ;  /* 0x000000250b007c11 */ /* 0x002fe2000f8e18ff */
[----:B------:R-:W-:Y:S01]  /*27e0*/  UIADD3 UR4, UPT, UPT, UR4, 0xf0, URZ ;  /* 0x000000f004047890 */ /* 0x000fe2000fffe0ff */
[----:B------:R-:W-:Y:S01]  /*27f0*/  SHF.L.U32 R5, R10, 0x1f, RZ ;  /* 0x0000001f0a057819 */ /* 0x000fe200000006ff */
[----:B------:R1:W-:Y:S01]  /*2800*/  @!P2 SYNCS.ARRIVE.TRANS64.RED RZ, [R3+URZ], R4 ;  /* 0x0000000403ffa9a7 */ /* 0x0003e200080004ff */
[----:B------:R-:W-:Y:S01]  /*2810*/  UIADD3 UR6, UPT, UPT, UR6, 0x1, URZ ;  /* 0x0000000106067890 */ /* 0x000fe2000fffe0ff */
[----:B------:R-:W-:-:S03]  /*2820*/  VIADD R8, R8, 0x1 ;  /* 0x0000000108087836 */ /* 0x000fc60000000000 */
[----:B------:R-:W-:Y:S02]  /*2830*/  UISETP.NE.AND UP0, UPT, UR6, 0x2, UPT ;  /* 0x000000020600788c */ /* 0x000fe4000bf05270 */
[----:B------:R-:W-:Y:S06]  /*2840*/  UGETNEXTWORKID.BROADCAST [UR4], [UR5] ;  /* 0x00000000040073ca */ /* 0x000fec0008000100 */
[----:B------:R-:W-:Y:S01]  /*2850*/  USEL UR4, URZ, 0x1, UP0 ;  /* 0x00000001ff047887 */ /* 0x000fe20008000000 */
[----:B------:R-:W-:Y:S01]  /*2860*/  ISETP.NE.AND P0, PT, R8, 0x2, PT ;  /* 0x000000020800780c */ /* 0x000fe20003f05270 */
[----:B------:R-:W-:Y:S01]  /*2870*/  USEL UR6, UR6, URZ, UP0 ;  /* 0x000000ff06067287 */ /* 0x000fe20008000000 */
[----:B------:R-:W2:Y:S03]  /*2880*/  SYNCS.PHASECHK.TRANS64.TRYWAIT P1, [R0+URZ+0x60], R5 ;  /* 0x00006005000075a7 */ /* 0x000ea600080211ff */
[----:B------:R-:W-:Y:S01]  /*2890*/  LOP3.LUT R12, R12, UR4, RZ, 0x3c, !PT ;  /* 0x000000040c0c7c12 */ /* 0x000fe2000f8e3cff */
[----:B-12---:R-:W-:Y:S07]  /*28a0*/  @!P1 BRA `(.L_x_43) ;  /* 0x00000050001c9947 */ /* 0x006fee0003800000 */
.L_x_109:
[C---:B------:R-:W-:Y:S01]  /*28b0*/  LEA R4, R11.reuse, UR37, 0x4 ;  /* 0x000000250b047c11 */ /* 0x040fe2000f8e20ff */
[----:B-1----:R-:W-:Y:S01]  /*28c0*/  VIADD R0, R0, 0x70 ;  /* 0x0000007000007836 */ /* 0x002fe20000000000 */
[----:B------:R-:W-:Y:S01]  /*28d0*/  SEL R8, R8, RZ, P0 ;  /* 0x000000ff08087207 */ /* 0x000fe20000000000 */
[----:B------:R-:W-:-:S03]  /*28e0*/  VIADD R11, R11, 0x1 ;  /* 0x000000010b0b7836 */ /* 0x000fc60000000000 */
[----:B------:R-:W1:Y:S01]  /*28f0*/  LDS.128 R4, [R4+0xf0] ;  /* 0x0000f00004047984 */ /* 0x000e620000000c00 */
[----:B------:R-:W-:Y:S02]  /*2900*/  PRMT R0, RZ, 0x654, R0 ;  /* 0x00000654ff007816 */ /* 0x000fe40000000000 */
[C---:B------:R-:W-:Y:S01]  /*2910*/  ISETP.NE.AND P1, PT, R11.reuse, 0x2, PT ;  /* 0x000000020b00780c */ /* 0x040fe20003f25270 */
[----:B------:R-:W-:Y:S01]  /*2920*/  @!PT LDS RZ, [RZ] ;  /* 0x00000000fffff984 */ /* 0x000fe20000000800 */
[----:B------:R-:W-:Y:S01]  /*2930*/  @!PT LDS RZ, [RZ] ;  /* 0x00000000fffff984 */ /* 0x000fe20000000800 */
[----:B------:R-:W-:Y:S01]  /*2940*/  @!PT LDS RZ, [RZ] ;  /* 0x00000000fffff984 */ /* 0x000fe20000000800 */
[----:B------:R-:W-:Y:S01]  /*2950*/  @!PT LDS RZ, [RZ] ;  /* 0x00000000fffff984 */ /* 0x000fe20000000800 */
[----:B------:R2:W-:Y:S06]  /*2960*/  MEMBAR.ALL.CTA ;  /* 0x0000000000007992 */ /* 0x0005ec0000008000 */
[----:B--2---:R-:W2:Y:S01]  /*2970*/  FENCE.VIEW.ASYNC.S ;  /* 0x00000000000073c6 */ /* 0x004ea20000000000 */
[----:B------:R-:W-:Y:S01]  /*2980*/  SEL R11, R11, RZ, P1 ;  /* 0x000000ff0b0b7207 */ /* 0x000fe20000800000 */
[----:B--2---:R2:W-:Y:S01]  /*2990*/  SYNCS.ARRIVE.TRANS64.RED.A1T0 RZ, [R0+URZ], RZ ;  /* 0x000000ff00ff79a7 */ /* 0x0045e200081004ff */
[----:B-1----:R-:W-:-:S02]  /*29a0*/  LOP3.LUT P3, RZ, R6, 0x1, RZ, 0xc0, !PT ;  /* 0x0000000106ff7812 */ /* 0x002fc4000786c0ff */
[----:B------:R-:W-:-:S04]  /*29b0*/  SEL R5, RZ, 0x1, P1 ;  /* 0x00000001ff057807 */ /* 0x000fc80000800000 */
[----:B------:R-:W-:Y:S02]  /*29c0*/  LOP3.LUT R10, R10, R5, RZ, 0x3c, !PT ;  /* 0x000000050a0a7212 */ /* 0x000fe400078e3cff */
[----:B--2---:R-:W-:-:S04]  /*29d0*/  SEL R0, RZ, 0x1, P0 ;  /* 0x00000001ff007807 */ /* 0x004fc80000000000 */
[----:B------:R-:W-:Y:S01]  /*29e0*/  LOP3.LUT R9, R9, R0, RZ, 0x3c, !PT ;  /* 0x0000000009097212 */ /* 0x000fe200078e3cff */
[----:B------:R-:W-:Y:S06]  /*29f0*/  @P3 BRA `(.L_x_44) ;  /* 0xfffffffc002c3947 */ /* 0x000fec000383ffff */
[----:B------:R-:W-:Y:S01]  /*2a00*/  ULEA UR5, UR6, UR37, 0x3 ;  /* 0x0000002506057291 */ /* 0x000fe2000f8e18ff */
[----:B------:R-:W-:-:S08]  /*2a10*/  SHF.L.U32 R3, R12, 0x1f, RZ ;  /* 0x0000001f0c037819 */ /* 0x000fd000000006ff */
[----:B------:R-:W1:Y:S02]  /*2a20*/  SYNCS.PHASECHK.TRANS64 P0, [UR5+0x70], R3 ;  /* 0x00007003ff0075a7 */ /* 0x000e640008001005 */
[----:B-1----:R-:W-:Y:S05]  /*2a30*/  @P0 BRA `(.L_x_45) ;  /* 0x0000000000080947 */ /* 0x002fea0003800000 */
[----:B------:R-:W1:Y:S02]  /*2a40*/  SYNCS.PHASECHK.TRANS64.TRYWAIT P0, [UR5+0x70], R3 ;  /* 0x00007003ff0075a7 */ /* 0x000e640008001105 */
[----:B-1----:R-:W-:Y:S05]  /*2a50*/  @!P0 BRA `(.L_x_46) ;  /* 0x0000004c00c48947 */ /* 0x002fea0003800000 */
.L_x_45:
[----:B------:R-:W-:-:S04]  /*2a60*/  UIADD3 UR4, UPT, UPT, UR6, 0x1, URZ ;  /* 0x0000000106047890 */ /* 0x000fc8000fffe0ff */
[----:B------:R-:W-:-:S04]  /*2a70*/  UISETP.NE.AND UP0, UPT, UR4, 0x2, UPT ;  /* 0x000000020400788c */ /* 0x000fc8000bf05270 */
[----:B------:R-:W-:Y:S02]  /*2a80*/  USEL UR7, URZ, 0x1, UP0 ;  /* 0x00000001ff077887 */ /* 0x000fe40008000000 */
[----:B------:R-:W-:-:S04]  /*2a90*/  USEL UR4, UR4, URZ, UP0 ;  /* 0x000000ff04047287 */ /* 0x000fc80008000000 */
[----:B------:R-:W-:Y:S01]  /*2aa0*/  ULEA UR4, UR4, UR37, 0x3 ;  /* 0x0000002504047291 */ /* 0x000fe2000f8e18ff */
[----:B-1----:R-:W-:-:S04]  /*2ab0*/  LOP3.LUT R3, R12, UR7, RZ, 0x3c, !PT ;  /* 0x000000070c037c12 */ /* 0x002fc8000f8e3cff */
[----:B------:R-:W-:-:S04]  /*2ac0*/  SHF.L.U32 R0, R3, 0x1f, RZ ;  /* 0x0000001f03007819 */ /* 0x000fc800000006ff */
[----:B------:R-:W1:Y:S02]  /*2ad0*/  SYNCS.PHASECHK.TRANS64 P0, [UR4+0x70], R0 ;  /* 0x00007000ff0075a7 */ /* 0x000e640008001004 */
[----:B-1----:R-:W-:Y:S05]  /*2ae0*/  @P0 EXIT ;  /* 0x000000000000094d */ /* 0x002fea0003800000 */
[----:B------:R-:W-:Y:S02]  /*2af0*/  SHF.L.U32 R3, R3, 0x1f, RZ ;  /* 0x0000001f03037819 */ /* 0x000fe400000006ff */
[----:B------:R-:W-:-:S07]  /*2b00*/  MOV R0, UR4 ;  /* 0x0000000400007c02 */ /* 0x000fce0008000f00 */
.L_x_47:
[----:B-1----:R1:W2:Y:S02]  /*2b10*/  SYNCS.PHASECHK.TRANS64.TRYWAIT P0, [R0+URZ+0x70], R3 ;  /* 0x00007003000075a7 */ /* 0x0022a400080011ff */
[----:B--2---:R-:W-:Y:S05]  /*2b20*/  @!P0 NANOSLEEP.SYNCS 0x989680 ;  /* 0x009896800000895d */ /* 0x004fea0003900000 */
[----:B------:R-:W2:Y:S02]  /*2b30*/  @!P0 SYNCS.PHASECHK.TRANS64 P0, [R0+URZ+0x70], R3 ;  /* 0x00007003000085a7 */ /* 0x000ea400080010ff */
[----:B--2---:R-:W-:Y:S05]  /*2b40*/  @P0 EXIT ;  /* 0x000000000000094d */ /* 0x004fea0003800000 */
[----:B------:R-:W-:Y:S05]  /*2b50*/  BRA `(.L_x_47) ;  /* 0xfffffffc00ec7947 */ /* 0x000fea000383ffff */
.L_x_40:
[----:B------:R-:W-:-:S09]  /*2b60*/  UISETP.NE.AND UP1, UPT, UR8, URZ, UPT ;  /* 0x000000ff0800728c */ /* 0x000fd2000bf25270 */
[----:B------:R-:W-:Y:S05]  /*2b70*/  BRA.U UP1, `(.L_x_48) ;  /* 0x0000001101387547 */ /* 0x000fea000b800000 */
[----:B------:R-:W-:Y:S01]  /*2b80*/  UMOV UR4, 0x40 ;  /* 0x0000004000047882 */ /* 0x000fe20000000000 */
[----:B------:R-:W-:Y:S01]  /*2b90*/  NOP ;  /* 0x0000000000007918 */ /* 0x000fe20000000000 */
[----:B------:R-:W-:Y:S01]  /*2ba0*/  ULEA UR4, UR37, UR4, 0x18 ;  /* 0x0000000425047291 */ /* 0x000fe2000f8ec0ff */
[----:B------:R-:W-:Y:S02]  /*2bb0*/  UMOV UR5, 0x400 ;  /* 0x0000040000057882 */ /* 0x000fe40000000000 */
[----:B------:R-:W-:-:S06]  /*2bc0*/  ULEA UR37, UR37, UR5, 0x18 ;  /* 0x0000000525257291 */ /* 0x000fcc000f8ec0ff */
[----:B------:R-:W1:Y:S02]  /*2bd0*/  LDS.U8 R0, [UR4+0x1c] ;  /* 0x00001c04ff007984 */ /* 0x000e640008000000 */
[----:B-1----:R-:W-:-:S13]  /*2be0*/  ISETP.NE.AND P0, PT, R0, RZ, PT ;  /* 0x000000ff0000720c */ /* 0x002fda0003f05270 */
[----:B------:R-:W-:Y:S05]  /*2bf0*/  @P0 BRA `(.L_x_49) ;  /* 0x0000000000580947 */ /* 0x000fea0003800000 */
[----:B------:R-:W-:-:S13]  /*2c00*/  ELECT P0, URZ, PT ;  /* 0x0000000000ff782f */ /* 0x000fda0003800000 */
[----:B------:R-:W-:Y:S05]  /*2c10*/  @!P0 BRA `(.L_x_50) ;  /* 0x0000000000608947 */ /* 0x000fea0003800000 */
[----:B------:R-:W-:Y:S01]  /*2c20*/  UMOV UR5, 0x10 ;  /* 0x0000001000057882 */ /* 0x000fe20000000000 */
[----:B------:R-:W-:Y:S01]  /*2c30*/  HFMA2 R0, -RZ, RZ, 0, 5.9604644775390625e-08 ;  /* 0x00000001ff007431 */ /* 0x000fe200000001ff */
[----:B------:R-:W-:-:S03]  /*2c40*/  MOV R2, 0xffff ;  /* 0x0000ffff00027802 */ /* 0x000fc60000000f00 */
[----:B------:R-:W-:Y:S04]  /*2c50*/  DEPBAR.LE SB1, 0x36 ;  /* 0x00009d800000791a */ /* 0x000fe80000000000 */
[----:B------:R-:W1:Y:S02]  /*2c60*/  UTCATOMSWS.FIND_AND_SET.ALIGN UP0, UR5, UR5 ;  /* 0x00000005000575e3 */ /* 0x000e640008000800 */
[----:B-1----:R-:W-:Y:S01]  /*2c70*/  MOV R3, UR5 ;  /* 0x0000000500037c02 */ /* 0x002fe20008000f00 */
[----:B------:R-:W-:Y:S06]  /*2c80*/  BRA.U UP0, `(.L_x_51) ;  /* 0x0000000100187547 */ /* 0x000fec000b800000 */
.L_x_52:
[----:B------:R-:W-:Y:S05]  /*2c90*/  NANOSLEEP 0x64 ;  /* 0x000000640000795d */ /* 0x000fea0003800000 */
[----:B------:R-:W-:-:S05]  /*2ca0*/  UMOV UR5, 0x10 ;  /* 0x0000001000057882 */ /* 0x000fca0000000000 */
[----:B------:R-:W-:Y:S04]  /*2cb0*/  DEPBAR.LE SB1, 0x36 ;  /* 0x00009d800000791a */ /* 0x000fe80000000000 */
[----:B------:R-:W1:Y:S02]  /*2cc0*/  UTCATOMSWS.FIND_AND_SET.ALIGN UP0, UR5, UR5 ;  /* 0x00000005000575e3 */ /* 0x000e640008000800 */
[----:B-1----:R-:W-:Y:S01]  /*2cd0*/  MOV R3, UR5 ;  /* 0x0000000500037c02 */ /* 0x002fe20008000f00 */
[----:B------:R-:W-:Y:S05]  /*2ce0*/  BRA.U !UP0, `(.L_x_52) ;  /* 0xfffffffd08e87547 */ /* 0x000fea000b83ffff */
.L_x_51:
[-C--:B------:R-:W-:Y:S02]  /*2cf0*/  SHF.L.U32 R2, R2, R3.reuse, RZ ;  /* 0x0000000302027219 */ /* 0x080fe400000006ff */
[----:B------:R-:W-:Y:S01]  /*2d00*/  SHF.L.U32 R0, R0, R3, RZ ;  /* 0x0000000300007219 */ /* 0x000fe200000006ff */
[----:B------:R-:W-:Y:S02]  /*2d10*/  IMAD.SHL.U32 R3, R3, 0x20, RZ ;  /* 0x0000002003037824 */ /* 0x000fe400078e00ff */
[----:B------:R1:W-:Y:S04]  /*2d20*/  ATOMS.OR RZ, [UR4+0x14], R2 ;  /* 0x00001402ffff798c */ /* 0x0003e8000b000004 */
[----:B------:R1:W-:Y:S04]  /*2d30*/  ATOMS.OR RZ, [UR4+0x18], R0 ;  /* 0x00001800ffff798c */ /* 0x0003e8000b000004 */
[----:B------:R1:W-:Y:S01]  /*2d40*/  STS [UR37+0x110], R3 ;  /* 0x00011003ff007988 */ /* 0x0003e20008000825 */
[----:B------:R-:W-:Y:S05]  /*2d50*/  BRA `(.L_x_50) ;  /* 0x0000000000107947 */ /* 0x000fea0003800000 */
.L_x_49:
[----:B------:R-:W-:Y:S02]  /*2d60*/  MOV R0, 0xffffffff ;  /* 0xffffffff00007802 */ /* 0x000fe40000000f00 */
[----:B------:R-:W-:-:S03]  /*2d70*/  MOV R2, 0x2da0 ;  /* 0x00002da000027802 */ /* 0x000fc60000000f00 */
[----:B------:R1:W-:Y:S04]  /*2d80*/  STS [UR37+0x110], R0 ;  /* 0x00011000ff007988 */ /* 0x0003e80008000825 */
[----:B-1-3-5:R-:W-:Y:S05]  /*2d90*/  CALL.REL.NOINC `($__internal_1_$__cuda_sm10x_tcgen05_guardrail_trap_phase_invalid_during_alloc) ;  /* 0x0000005000447944 */ /* 0x02afea0003c00000 */
.L_x_50:
[----:B------:R-:W-:Y:S05]  /*2da0*/  WARPSYNC.ALL ;  /* 0x0000000000007948 */ /* 0x000fea0003800000 */
[----:B------:R-:W2:Y:S01]  /*2db0*/  S2UR UR9, SR_CgaCtaId ;  /* 0x00000000000979c3 */ /* 0x000ea20000008800 */
[----:B------:R-:W-:Y:S01]  /*2dc0*/  UMOV UR4, 0x400 ;  /* 0x0000040000047882 */ /* 0x000fe20000000000 */
[----:B------:R-:W-:-:S06]  /*2dd0*/  NOP ;  /* 0x0000000000007918 */ /* 0x000fcc0000000000 */
[----:B------:R-:W-:Y:S06]  /*2de0*/  BAR.ARV 0x6, 0xa0 ;  /* 0x0182800000007b1d */ /* 0x000fec0000002000 */
[----:B------:R-:W4:Y:S01]  /*2df0*/  LDCU UR5, c[0x0][0x38c] ;  /* 0x00007180ff0577ac */ /* 0x000f220008000800 */
[----:B------:R-:W-:Y:S01]  /*2e00*/  IMAD.MOV.U32 R11, RZ, RZ, 0x1 ;  /* 0x00000001ff0b7424 */ /* 0x000fe200078e00ff */
[----:B------:R-:W-:Y:S01]  /*2e10*/  CS2R R8, SRZ ;  /* 0x0000000000087805 */ /* 0x000fe2000001ff00 */
[----:B------:R-:W-:Y:S01]  /*2e20*/  IMAD.MOV.U32 R10, RZ, RZ, RZ ;  /* 0x000000ffff0a7224 */ /* 0x000fe200078e00ff */
[----:B------:R-:W-:Y:S01]  /*2e30*/  UMOV UR12, URZ ;  /* 0x000000ff000c7c82 */ /* 0x000fe20008000000 */
[----:B------:R-:W-:Y:S01]  /*2e40*/  UMOV UR11, URZ ;  /* 0x000000ff000b7c82 */ /* 0x000fe20008000000 */
[----:B------:R-:W-:Y:S01]  /*2e50*/  UMOV UR30, 0x0 ;  /* 0x00000000001e7882 */ /* 0x000fe20000000000 */
[----:B------:R-:W-:Y:S01]  /*2e60*/  UMOV UR31, 0x41c0010 ;  /* 0x041c0010001f7882 */ /* 0x000fe20000000000 */
[----:B------:R-:W-:Y:S01]  /*2e70*/  UMOV UR28, 0x0 ;  /* 0x00000000001c7882 */ /* 0x000fe20000000000 */
[----:B------:R-:W-:Y:S01]  /*2e80*/  UMOV UR29, 0x41c0010 ;  /* 0x041c0010001d7882 */ /* 0x000fe20000000000 */
[----:B--2---:R-:W-:Y:S01]  /*2e90*/  ULEA UR9, UR9, UR4, 0x18 ;  /* 0x0000000409097291 */ /* 0x004fe2000f8ec0ff */
[----:B------:R-:W2:Y:S03]  /*2ea0*/  LDCU UR4, c[0x0][0x38c] ;  /* 0x00007180ff0477ac */ /* 0x000ea60008000800 */
[----:B------:R-:W-:Y:S01]  /*2eb0*/  UIADD3 UR10, UPT, UPT, UR9, 0x3a00, URZ ;  /* 0x00003a00090a7890 */ /* 0x000fe2000fffe0ff */
[----:B------:R-:W-:-:S04]  /*2ec0*/  UMOV UR26, 0x0 ;  /* 0x00000000001a7882 */ /* 0x000fc80000000000 */
[----:B-1----:R-:W1:Y:S01]  /*2ed0*/  LDS R0, [UR9+0x110] ;  /* 0x00011009ff007984 */ /* 0x002e620008000800 */
[----:B------:R-:W-:Y:S01]  /*2ee0*/  USHF.R.U32.HI UR10, URZ, 0x4, UR10 ;  /* 0x00000004ff0a7899 */ /* 0x000fe2000801160a */
[----:B------:R-:W-:Y:S01]  /*2ef0*/  UMOV UR27, 0x41c0010 ;  /* 0x041c0010001b7882 */ /* 0x000fe20000000000 */
[----:B------:R-:W-:Y:S02]  /*2f00*/  UMOV UR24, 0x0 ;  /* 0x0000000000187882 */ /* 0x000fe40000000000 */
[----:B------:R-:W-:Y:S01]  /*2f10*/  ULOP3.LUT UR10, UR10, 0x3fff, URZ, 0xc0, !UPT ;  /* 0x00003fff0a0a7892 */ /* 0x000fe2000f8ec0ff */
[----:B------:R-:W-:Y:S01]  /*2f20*/  UMOV UR25, 0x41c0010 ;  /* 0x041c001000197882 */ /* 0x000fe20000000000 */
[----:B------:R-:W-:Y:S01]  /*2f30*/  UMOV UR22, 0x0 ;  /* 0x0000000000167882 */ /* 0x000fe20000000000 */
[----:B------:R-:W-:Y:S01]  /*2f40*/  UMOV UR23, 0x41c0010 ;  /* 0x041c001000177882 */ /* 0x000fe20000000000 */
[----:B------:R-:W-:Y:S01]  /*2f50*/  UMOV UR20, 0x0 ;  /* 0x0000000000147882 */ /* 0x000fe20000000000 */
[----:B--2---:R-:W-:Y:S01]  /*2f60*/  UIADD3 UR4, UPT, UPT, UR4, 0xff, URZ ;  /* 0x000000ff04047890 */ /* 0x004fe2000fffe0ff */
[----:B------:R-:W-:Y:S01]  /*2f70*/  UMOV UR21, 0x41c0010 ;  /* 0x041c001000157882 */ /* 0x000fe20000000000 */
[----:B------:R-:W-:-:S02]  /*2f80*/  ULOP3.LUT UR10, UR10, 0x10000, URZ, 0xfc, !UPT ;  /* 0x000100000a0a7892 */ /* 0x000fc4000f8efcff */
[----:B------:R-:W-:Y:S02]  /*2f90*/  USHF.R.S32.HI UR8, URZ, 0x1f, UR4 ;  /* 0x0000001fff087899 */ /* 0x000fe40008011404 */
[----:B----4-:R-:W-:Y:S02]  /*2fa0*/  UISETP.GE.AND UP3, UPT, UR5, 0x1, UPT ;  /* 0x000000010500788c */ /* 0x010fe4000bf66270 */
[----:B------:R-:W-:Y:S02]  /*2fb0*/  ULEA.HI UR8, UR8, UR4, URZ, 0x8 ;  /* 0x0000000408087291 */ /* 0x000fe4000f8f40ff */
[----:B------:R-:W-:Y:S02]  /*2fc0*/  UIADD3 UR4, UPT, UPT, UR9, 0x13a00, URZ ;  /* 0x00013a0009047890 */ /* 0x000fe4000fffe0ff */
[----:B------:R-:W-:Y:S02]  /*2fd0*/  USHF.R.S32.HI UR8, URZ, 0x8, UR8 ;  /* 0x00000008ff087899 */ /* 0x000fe40008011408 */
[----:B------:R-:W-:-:S02]  /*2fe0*/  USHF.R.U32.HI UR4, URZ, 0x4, UR4 ;  /* 0x00000004ff047899 */ /* 0x000fc40008011604 */
[----:B------:R-:W-:Y:S02]  /*2ff0*/  UISETP.LT.AND UP0, UPT, UR8, 0x1, UPT ;  /* 0x000000010800788c */ /* 0x000fe4000bf01270 */
[----:B------:R-:W-:Y:S02]  /*3000*/  ULOP3.LUT UR4, UR4, 0x3fff, URZ, 0xc0, !UPT ;  /* 0x00003fff04047892 */ /* 0x000fe4000f8ec0ff */
[----:B------:R-:W-:Y:S02]  /*3010*/  USEL UR16, UR8, 0x1, !UP0 ;  /* 0x0000000108107887 */ /* 0x000fe4000c000000 */
[----:B------:R-:W-:Y:S02]  /*3020*/  ULOP3.LUT UR4, UR4, 0x10000, URZ, 0xfc, !UPT ;  /* 0x0001000004047892 */ /* 0x000fe4000f8efcff */
[----:B------:R-:W-:Y:S01]  /*3030*/  UIADD3 UR16, UPT, UPT, -UR16, URZ, URZ ;  /* 0x000000ff10107290 */ /* 0x000fe2000fffe1ff */
[----:B------:R-:W-:Y:S01]  /*3040*/  UMOV UR34, 0x0 ;  /* 0x0000000000227882 */ /* 0x000fe20000000000 */
[----:B------:R-:W-:Y:S01]  /*3050*/  UMOV UR35, 0x41c0010 ;  /* 0x041c001000237882 */ /* 0x000fe20000000000 */
[----:B-1----:R-:W-:Y:S01]  /*3060*/  R2UR UR13, R0 ;  /* 0x00000000000d72ca */ /* 0x002fe200000e0000 */
[----:B------:R-:W-:Y:S01]  /*3070*/  UMOV UR32, 0x0 ;  /* 0x0000000000207882 */ /* 0x000fe20000000000 */
[----:B------:R-:W-:-:S13]  /*3080*/  UMOV UR33, 0x41c0010 ;  /* 0x041c001000217882 */ /* 0x000fda0000000000 */
.L_x_59:
[----:B------:R-:W-:Y:S02]  /*3090*/  LEA R0, R10, UR9, 0x3 ;  /* 0x000000090a007c11 */ /* 0x000fe4000f8e18ff */
[----:B------:R-:W-:Y:S02]  /*30a0*/  SHF.L.U32 R5, R9, 0x1f, RZ ;  /* 0x0000001f09057819 */ /* 0x000fe400000006ff */
[----:B------:R-:W-:Y:S01]  /*30b0*/  PLOP3.LUT P0, PT, PT, PT, UP3, 0x80, 0x8 ;  /* 0x000000000008781c */ /* 0x000fe20003f0f038 */
[----:B------:R-:W-:Y:S01]  /*30c0*/  VIADD R3, R0, 0x70 ;  /* 0x0000007000037836 */ /* 0x000fe20000000000 */
[----:B-1----:R-:W1:Y:S02]  /*30d0*/  SYNCS.PHASECHK.TRANS64.TRYWAIT P1, [R0+URZ+0x60], R5 ;  /* 0x00006005000075a7 */ /* 0x002e6400080211ff */
[----:B-1--4-:R-:W-:Y:S09]  /*30e0*/  @!P1 BRA `(.L_x_53) ;  /* 0x0000004800389947 */ /* 0x012ff20003800000 */
.L_x_111:
[----:B------:R-:W-:Y:S01]  /*30f0*/  LEA R4, R10, UR9, 0x4 ;  /* 0x000000090a047c11 */ /* 0x000fe2000f8e20ff */
[----:B------:R-:W-:Y:S01]  /*3100*/  @UP3 ULEA UR5, UR11, UR9, 0x3 ;  /* 0x000000090b053291 */ /* 0x000fe2000f8e18ff */
[----:B------:R-:W-:Y:S01]  /*3110*/  PLOP3.LUT P2, PT, PT, PT, PT, 0x80, 0x8 ;  /* 0x000000000008781c */ /* 0x000fe20003f4f070 */
[----:B------:R-:W-:Y:S01]  /*3120*/  ULEA UR14, UR12, UR9, 0x3 ;  /* 0x000000090c0e7291 */ /* 0x000fe2000f8e18ff */
[----:B------:R-:W-:Y:S01]  /*3130*/  PRMT R3, RZ, 0x654, R3 ;  /* 0x00000654ff037816 */ /* 0x000fe20000000003 */
[----:B------:R-:W-:Y:S01]  /*3140*/  ULEA.HI UR15, UR12, UR12, URZ, 0x1 ;  /* 0x0000000c0c0f7291 */ /* 0x000fe2000f8f08ff */
[----:B-1----:R-:W1:Y:S01]  /*3150*/  LDS.128 R4, [R4+0xf0] ;  /* 0x0000f00004047984 */ /* 0x002e620000000c00 */
[----:B------:R-:W-:Y:S02]  /*3160*/  @P0 SHF.L.U32 R2, R8, 0x1f, RZ ;  /* 0x0000001f08020819 */ /* 0x000fe400000006ff */
[----:B------:R-:W-:Y:S01]  /*3170*/  SHF.L.U32 R0, R11, 0x1f, RZ ;  /* 0x0000001f0b007819 */ /* 0x000fe200000006ff */
[----:B------:R-:W-:Y:S01]  /*3180*/  @!PT LDS RZ, [RZ] ;  /* 0x00000000fffff984 */ /* 0x000fe20000000800 */
[----:B------:R-:W-:Y:S01]  /*3190*/  @!PT LDS RZ, [RZ] ;  /* 0x00000000fffff984 */ /* 0x000fe20000000800 */
[----:B------:R-:W-:Y:S01]  /*31a0*/  @!PT LDS RZ, [RZ] ;  /* 0x00000000fffff984 */ /* 0x000fe20000000800 */
[----:B------:R-:W-:Y:S01]  /*31b0*/  @!PT LDS RZ, [RZ] ;  /* 0x00000000fffff984 */ /* 0x000fe20000000800 */
[----:B------:R2:W-:Y:S06]  /*31c0*/  MEMBAR.ALL.CTA ;  /* 0x0000000000007992 */ /* 0x0005ec0000008000 */
[----:B--2---:R-:W2:Y:S02]  /*31d0*/  FENCE.VIEW.ASYNC.S ;  /* 0x00000000000073c6 */ /* 0x004ea40000000000 */
[----:B--2---:R2:W-:Y:S01]  /*31e0*/  SYNCS.ARRIVE.TRANS64.RED.A1T0 RZ, [R3+URZ], RZ ;  /* 0x000000ff03ff79a7 */ /* 0x0045e200081004ff */
[----:B------:R2:W4:Y:S01]  /*31f0*/  @P0 SYNCS.PHASECHK.TRANS64.TRYWAIT P2, [UR5], R2 ;  /* 0x00000002ff0005a7 */ /* 0x0005220008041105 */
[----:B------:R-:W-:-:S02]  /*3200*/  ULOP3.LUT UR5, UR15, 0xffe, URZ, 0xc0, !UPT ;  /* 0x00000ffe0f057892 */ /* 0x000fc4000f8ec0ff */
[----:B------:R-:W-:Y:S01]  /*3210*/  USHF.R.U32.HI UR15, URZ, 0x1, UR15 ;  /* 0x00000001ff0f7899 */ /* 0x000fe2000801160f */
[----:B-1----:R-:W-:Y:S01]  /*3220*/  LOP3.LUT P1, RZ, R6, 0x1, RZ, 0xc0, !PT ;  /* 0x0000000106ff7812 */ /* 0x002fe2000782c0ff */
[----:B------:R-:W-:Y:S02]  /*3230*/  UIADD3 UR5, UPT, UPT, -UR5, UR12, URZ ;  /* 0x0000000c05057290 */ /* 0x000fe4000fffe1ff */
[----:B------:R-:W-:-:S04]  /*3240*/  UIMAD UR15, UR15, 0x70, UR13 ;  /* 0x000000700f0f78a4 */ /* 0x000fc8000f8e020d */
[----:B------:R-:W-:Y:S01]  /*3250*/  ULEA UR15, UR5, UR15, 0x14 ;  /* 0x0000000f050f7291 */ /* 0x000fe2000f8ea0ff */
[----:B------:R-:W1:Y:S02]  /*3260*/  SYNCS.PHASECHK.TRANS64.TRYWAIT P0, [UR14+0xa0], R0 ;  /* 0x0000a000ff0075a7 */ /* 0x000e64000800110e */
[----:B-12-4-:R-:W-:Y:S09]  /*3270*/  @!P0 BRA `(.L_x_54) ;  /* 0x0000004400e88947 */ /* 0x016ff20003800000 */
.L_x_113:
[----:B------:R-:W-:Y:S01]  /*3280*/  IADD3 R10, PT, PT, R10, 0x1, RZ ;  /* 0x000000010a0a7810 */ /* 0x000fe20007ffe0ff */
[----:B------:R-:W-:Y:S06]  /*3290*/  BRA.U !UP3, `(.L_x_55) ;  /* 0x000000050b107547 */ /* 0x000fec000b800000 */
[----:B------:R-:W-:Y:S01]  /*32a0*/  UPLOP3.LUT UP4, UPT, UPT, UPT, UPT, 0x40, 0x4 ;  /* 0x000000000004789c */ /* 0x000fe20003f8e870 */
[----:B------:R-:W-:Y:S01]  /*32b0*/  UMOV UR18, UR16 ;  /* 0x0000001000127c82 */ /* 0x000fe20008000000 */
[----:B------:R-:W-:Y:S01]  /*32c0*/  UMOV UR17, UR8 ;  /* 0x0000000800117c82 */ /* 0x000fe20008000000 */
[----:B------:R-:W-:-:S08]  /*32d0*/  UMOV UR5, UR11 ;  /* 0x0000000b00057c82 */ /* 0x000fd00008000000 */
.L_x_58:
[----:B------:R-:W-:Y:S02]  /*32e0*/  UIADD3 UR18, UPT, UPT, UR18, 0x1, URZ ;  /* 0x0000000112127890 */ /* 0x000fe4000fffe0ff */
[----:B--2---:R-:W-:Y:S02]  /*32f0*/  ULEA UR19, UR5, UR9, 0x3 ;  /* 0x0000000905137291 */ /* 0x004fe4000f8e18ff */
[----:B------:R-:W-:Y:S01]  /*3300*/  UISETP.NE.AND UP0, UPT, UR18, URZ, UPT ;  /* 0x000000ff1200728c */ /* 0x000fe2000bf05270 */
[----:B----4-:R-:W-:Y:S10]  /*3310*/  @P2 BRA `(.L_x_56) ;  /* 0x00000000000c2947 */ /* 0x010ff40003800000 */
[----:B-1----:R-:W-:Y:S04]  /*3320*/  SHF.L.U32 R3, R8, 0x1f, RZ ;  /* 0x0000001f08037819 */ /* 0x002fe800000006ff */
[----:B------:R-:W1:Y:S02]  /*3330*/  SYNCS.PHASECHK.TRANS64.TRYWAIT P0, [UR19], R3 ;  /* 0x00000003ff0075a7 */ /* 0x000e640008001113 */
[----:B-1----:R-:W-:Y:S05]  /*3340*/  @!P0 BRA `(.L_x_57) ;  /* 0x0000004400cc8947 */ /* 0x002fea0003800000 */
.L_x_56:
[----:B------:R-:W-:Y:S01]  /*3350*/  UISETP.NE.AND UP1, UPT, UR17, 0x1, UPT ;  /* 0x000000011100788c */ /* 0x000fe2000bf25270 */
[----:B------:R-:W-:Y:S01]  /*3360*/  PLOP3.LUT P2, PT, PT, PT, PT, 0x80, 0x8 ;  /* 0x000000000008781c */ /* 0x000fe20003f4f070 */
[----:B------:R-:W-:Y:S02]  /*3370*/  UIADD3 UR11, UPT, UPT, UR5, 0x1, URZ ;  /* 0x00000001050b7890 */ /* 0x000fe4000fffe0ff */
[----:B------:R-:W-:Y:S02]  /*3380*/  UIMAD UR6, UR5, 0x700, UR4 ;  /* 0x00000700050678a4 */ /* 0x000fe4000f8e0204 */
[----:B------:R-:W-:Y:S01]  /*3390*/  UISETP.NE.AND UP2, UPT, UR11, 0x4, UPT ;  /* 0x000000040b00788c */ /* 0x000fe2000bf45270 */
[----:B------:R-:W-:Y:S01]  /*33a0*/  PLOP3.LUT P0, PT, PT, PT, UP1, 0x80, 0x8 ;  /* 0x000000000008781c */ /* 0x000fe20003f0f018 */
[----:B------:R-:W-:Y:S02]  /*33b0*/  ULEA UR64, UR5, UR10, 0xa ;  /* 0x0000000a05407291 */ /* 0x000fe4000f8e50ff */
[----:B------:R-:W-:Y:S02]  /*33c0*/  USEL UR37, URZ, 0x1, UP2 ;  /* 0x00000001ff257887 */ /* 0x000fe40009000000 */
[----:B------:R-:W-:Y:S02]  /*33d0*/  USEL UR11, UR11, URZ, UP2 ;  /* 0x000000ff0b0b7287 */ /* 0x000fe40009000000 */
[----:B------:R-:W-:Y:S02]  /*33e0*/  UIADD3 UR62, UPT, UPT, UR6, 0x2, URZ ;  /* 0x00000002063e7890 */ /* 0x000fe4000fffe0ff */
[----:B------:R-:W-:Y:S01]  /*33f0*/  @UP1 ULEA UR36, UR11, UR9, 0x3 ;  /* 0x000000090b241291 */ /* 0x000fe2000f8e18ff */
[----:B------:R-:W-:Y:S01]  /*3400*/  LOP3.LUT R8, R8, UR37, RZ, 0x3c, !PT ;  /* 0x0000002508087c12 */ /* 0x000fe2000f8e3cff */
[----:B------:R-:W-:Y:S02]  /*3410*/  UIADD3 UR60, UPT, UPT, UR64, 0x2, URZ ;  /* 0x00000002403c7890 */ /* 0x000fe4000fffe0ff */
[----:B------:R-:W-:Y:S01]  /*3420*/  UIADD3 UR58, UPT, UPT, UR6, 0x4, URZ ;  /* 0x00000004063a7890 */ /* 0x000fe2000fffe0ff */
[----:B-1----:R-:W-:Y:S01]  /*3430*/  @P0 SHF.L.U32 R0, R8, 0x1f, RZ ;  /* 0x0000001f08000819 */ /* 0x002fe200000006ff */
[----:B------:R-:W-:Y:S02]  /*3440*/  UIADD3 UR56, UPT, UPT, UR64, 0x4, URZ ;  /* 0x0000000440387890 */ /* 0x000fe4000fffe0ff */
[----:B------:R-:W-:Y:S01]  /*3450*/  UIADD3 UR54, UPT, UPT, UR6, 0x6, URZ ;  /* 0x0000000606367890 */ /* 0x000fe2000fffe0ff */
[----:B------:R2:W4:Y:S01]  /*3460*/  @P0 SYNCS.PHASECHK.TRANS64.TRYWAIT P2, [UR36], R0 ;  /* 0x00000000ff0005a7 */ /* 0x0005220008041124 */
[----:B------:R-:W-:Y:S02]  /*3470*/  UIADD3 UR52, UPT, UPT, UR64, 0x6, URZ ;  /* 0x0000000640347890 */ /* 0x000fe4000fffe0ff */
        /* <DEDUP_REMOVED lines=9> */
[----:B------:R-:W-:Y:S01]  /*3510*/  UIADD3 UR17, UPT, UPT, UR17, -0x1, URZ ;  /* 0xffffffff11117890 */ /* 0x000fe2000fffe0ff */
[----:B------:R-:W-:Y:S01]  /*3520*/  UMOV UR7, 0x40004040 ;  /* 0x4000404000077882 */ /* 0x000fe20000000000 */
[----:B------:R-:W-:Y:S01]  /*3530*/  UMOV UR65, 0x40004040 ;  /* 0x4000404000417882 */ /* 0x000fe20000000000 */
[----:B------:R-:W-:Y:S01]  /*3540*/  UMOV UR63, 0x40004040 ;  /* 0x40004040003f7882 */ /* 0x000fe20000000000 */
[----:B------:R2:W-:Y:S01]  /*3550*/  UTCQMMA gdesc[UR64], gdesc[UR6], tmem[UR15], tmem[UR30], idesc[UR31], UP4 ;  /* 0x00ff1e06400075ea */ /* 0x0005e2000a00030f */
[----:B------:R-:W-:Y:S01]  /*3560*/  UPLOP3.LUT UP4, UPT, UPT, UPT, UPT, 0x80, 0x8 ;  /* 0x000000000008789c */ /* 0x000fe20003f8f070 */
[----:B------:R-:W-:Y:S01]  /*3570*/  UMOV UR61, 0x40004040 ;  /* 0x40004040003d7882 */ /* 0x000fe20000000000 */
[----:B------:R-:W-:Y:S01]  /*3580*/  UMOV UR59, 0x40004040 ;  /* 0x40004040003b7882 */ /* 0x000fe20000000000 */
[----:B------:R2:W-:Y:S01]  /*3590*/  UTCQMMA gdesc[UR60], gdesc[UR62], tmem[UR15], tmem[UR28], idesc[UR29], UPT ;  /* 0x00ff1c3e3c0075ea */ /* 0x0005e2000b80030f */
        /* <DEDUP_REMOVED lines=14> */
[----:B------:R-:W-:Y:S01]  /*3680*/  UMOV UR37, 0x40004040 ;  /* 0x4000404000257882 */ /* 0x000fe20000000000 */
[----:B------:R2:W-:Y:S01]  /*3690*/  UTCQMMA gdesc[UR40], gdesc[UR42], tmem[UR15], tmem[UR34], idesc[UR35], UPT ;  /* 0x00ff222a280075ea */ /* 0x0005e2000b80030f */
[----:B------:R2:W-:Y:S01]  /*36a0*/  UTCQMMA gdesc[UR36], gdesc[UR38], tmem[UR15], tmem[UR32], idesc[UR33], UPT ;  /* 0x00ff2026240075ea */ /* 0x0005e2000b80030f */
[----:B------:R2:W-:Y:S01]  /*36b0*/  UTCBAR [UR19], URZ ;  /* 0x000000ff130073e9 */ /* 0x0005e200080000ff */
[----:B------:R-:W-:Y:S01]  /*36c0*/  UMOV UR5, UR11 ;  /* 0x0000000b00057c82 */ /* 0x000fe20008000000 */
[----:B------:R-:W-:Y:S05]  /*36d0*/  BRA.U UP0, `(.L_x_58) ;  /* 0xfffffffd00007547 */ /* 0x000fea000b83ffff */
.L_x_55:
[----:B------:R-:W-:Y:S01]  /*36e0*/  UIADD3 UR12, UPT, UPT, UR12, 0x1, URZ ;  /* 0x000000010c0c7890 */ /* 0x000fe2000fffe0ff */
[C---:B------:R-:W-:Y:S01]  /*36f0*/  ISETP.NE.AND P0, PT, R10.reuse, 0x2, PT ;  /* 0x000000020a00780c */ /* 0x040fe20003f05270 */
[----:B------:R-:W-:Y:S02]  /*3700*/  UIADD3 UR14, UPT, UPT, UR14, 0x80, URZ ;  /* 0x000000800e0e7890 */ /* 0x000fe4000fffe0ff */
[----:B------:R-:W-:Y:S01]  /*3710*/  UISETP.NE.AND UP0, UPT, UR12, 0x4, UPT ;  /* 0x000000040c00788c */ /* 0x000fe2000bf05270 */
[----:B-12---:R-:W-:Y:S02]  /*3720*/  SEL R0, RZ, 0x1, P0 ;  /* 0x00000001ff007807 */ /* 0x006fe40000000000 */
[----:B------:R-:W-:Y:S01]  /*3730*/  SEL R10, R10, RZ, P0 ;  /* 0x000000ff0a0a7207 */ /* 0x000fe20000000000 */
[----:B------:R-:W-:Y:S01]  /*3740*/  USEL UR5, URZ, 0x1, UP0 ;  /* 0x00000001ff057887 */ /* 0x000fe20008000000 */
[----:B------:R-:W-:Y:S01]  /*3750*/  LOP3.LUT R9, R9, R0, RZ, 0x3c, !PT ;  /* 0x0000000009097212 */ /* 0x000fe200078e3cff */
[----:B------:R-:W-:Y:S01]  /*3760*/  USEL UR12, UR12, URZ, UP0 ;  /* 0x000000ff0c0c7287 */ /* 0x000fe20008000000 */
[----:B------:R1:W-:Y:S03]  /*3770*/  UTCBAR [UR14], URZ ;  /* 0x000000ff0e0073e9 */ /* 0x0003e600080000ff */
[----:B------:R-:W-:Y:S01]  /*3780*/  LOP3.LUT R11, R11, UR5, RZ, 0x3c, !PT ;  /* 0x000000050b0b7c12 */ /* 0x000fe2000f8e3cff */
[----:B------:R-:W-:Y:S07]  /*3790*/  @P1 BRA `(.L_x_59) ;  /* 0xfffffff8003c1947 */ /* 0x000fee000383ffff */
[----:B------:R-:W2:Y:S01]  /*37a0*/  S2UR UR4, SR_CgaCtaId ;  /* 0x00000000000479c3 */ /* 0x000ea20000008800 */
[----:B------:R-:W-:Y:S01]  /*37b0*/  ELECT P0, URZ, PT ;  /* 0x0000000000ff782f */ /* 0x000fe20003800000 */
[----:B------:R-:W-:Y:S01]  /*37c0*/  IMAD.MOV.U32 R0, RZ, RZ, 0x1 ;  /* 0x00000001ff007424 */ /* 0x000fe200078e00ff */
[----:B------:R-:W-:Y:S01]  /*37d0*/  UIADD3 UR9, UPT, UPT, UR9, 0xa0, URZ ;  /* 0x000000a009097890 */ /* 0x000fe2000fffe0ff */
[----:B------:R-:W-:Y:S01]  /*37e0*/  SHF.L.U32 R3, R11, 0x1f, RZ ;  /* 0x0000001f0b037819 */ /* 0x000fe200000006ff */
[----:B------:R-:W-:-:S03]  /*37f0*/  UMOV UR5, 0x40 ;  /* 0x0000004000057882 */ /* 0x000fc60000000000 */
[----:B------:R-:W-:Y:S01]  /*3800*/  UVIRTCOUNT.DEALLOC.SMPOOL 0x80 ;  /* 0x000000800000784c */ /* 0x000fe20000000000 */
[----:B--2---:R-:W-:Y:S02]  /*3810*/  ULEA UR4, UR4, UR5, 0x18 ;  /* 0x0000000504047291 */ /* 0x004fe4000f8ec0ff */
[----:B------:R-:W-:-:S07]  /*3820*/  ULEA UR5, UR12, UR9, 0x3 ;  /* 0x000000090c057291 */ /* 0x000fce000f8e18ff */
[----:B------:R2:W-:Y:S02]  /*3830*/  @P0 STS.U8 [UR4+0x1c], R0 ;  /* 0x00001c00ff000988 */ /* 0x0005e40008000004 */
[----:B------:R-:W3:Y:S02]  /*3840*/  SYNCS.PHASECHK.TRANS64.TRYWAIT P0, [UR5], R3 ;  /* 0x00000003ff0075a7 */ /* 0x000ee40008001105 */
[----:B--23--:R-:W-:Y:S05]  /*3850*/  @!P0 BRA `(.L_x_60) ;  /* 0x0000004000a08947 */ /* 0x00cfea0003800000 */
.L_x_116:
[----:B------:R-:W-:-:S04]  /*3860*/  UIADD3 UR6, UPT, UPT, UR12, 0x1, URZ ;  /* 0x000000010c067890 */ /* 0x000fc8000fffe0ff */
[----:B------:R-:W-:-:S04]  /*3870*/  UISETP.NE.AND UP0, UPT, UR6, 0x4, UPT ;  /* 0x000000040600788c */ /* 0x000fc8000bf05270 */
[----:B------:R-:W-:Y:S02]  /*3880*/  USEL UR7, URZ, 0x1, UP0 ;  /* 0x00000001ff077887 */ /* 0x000fe40008000000 */
[----:B------:R-:W-:-:S04]  /*3890*/  USEL UR6, UR6, URZ, UP0 ;  /* 0x000000ff06067287 */ /* 0x000fc80008000000 */
[----:B------:R-:W-:Y:S01]  /*38a0*/  ULEA UR5, UR6, UR9, 0x3 ;  /* 0x0000000906057291 */ /* 0x000fe2000f8e18ff */
[----:B------:R-:W-:-:S04]  /*38b0*/  LOP3.LUT R2, R11, UR7, RZ, 0x3c, !PT ;  /* 0x000000070b027c12 */ /* 0x000fc8000f8e3cff */
[----:B--2---:R-:W-:-:S04]  /*38c0*/  SHF.L.U32 R3, R2, 0x1f, RZ ;  /* 0x0000001f02037819 */ /* 0x004fc800000006ff */
[----:B------:R-:W2:Y:S02]  /*38d0*/  SYNCS.PHASECHK.TRANS64.TRYWAIT P0, [UR5], R3 ;  /* 0x00000003ff0075a7 */ /* 0x000ea40008001105 */
[----:B--2---:R-:W-:Y:S05]  /*38e0*/  @!P0 BRA `(.L_x_61) ;  /* 0x0000004000948947 */ /* 0x004fea0003800000 */
.L_x_118:
        /* <DEDUP_REMOVED lines=9> */
.L_x_120:
[----:B------:R-:W-:-:S04]  /*3980*/  UIADD3 UR6, UPT, UPT, UR6, 0x1, URZ ;  /* 0x0000000106067890 */ /* 0x000fc8000fffe0ff */
[----:B------:R-:W-:-:S04]  /*3990*/  UISETP.NE.AND UP0, UPT, UR6, 0x4, UPT ;  /* 0x000000040600788c */ /* 0x000fc8000bf05270 */
[----:B------:R-:W-:Y:S02]  /*39a0*/  USEL UR5, URZ, 0x1, UP0 ;  /* 0x00000001ff057887 */ /* 0x000fe40008000000 */
[----:B------:R-:W-:-:S04]  /*39b0*/  USEL UR6, UR6, URZ, UP0 ;  /* 0x000000ff06067287 */ /* 0x000fc80008000000 */
[----:B------:R-:W-:Y:S01]  /*39c0*/  ULEA UR6, UR6, UR9, 0x3 ;  /* 0x0000000906067291 */ /* 0x000fe2000f8e18ff */
[----:B--2---:R-:W-:-:S04]  /*39d0*/  LOP3.LUT R3, R2, UR5, RZ, 0x3c, !PT ;  /* 0x0000000502037c12 */ /* 0x004fc8000f8e3cff */
[----:B------:R-:W-:-:S04]  /*39e0*/  SHF.L.U32 R3, R3, 0x1f, RZ ;  /* 0x0000001f03037819 */ /* 0x000fc800000006ff */
[----:B------:R-:W2:Y:S02]  /*39f0*/  SYNCS.PHASECHK.TRANS64.TRYWAIT P0, [UR6], R3 ;  /* 0x00000003ff0075a7 */ /* 0x000ea40008001106 */
[----:B--2---:R-:W-:Y:S05]  /*3a00*/  @!P0 BRA `(.L_x_63) ;  /* 0x00000040007c8947 */ /* 0x004fea0003800000 */
.L_x_122:
[----:B------:R-:W-:Y:S01]  /*3a10*/  NOP ;  /* 0x0000000000007918 */ /* 0x000fe20000000000 */
[----:B--2---:R-:W2:Y:S01]  /*3a20*/  LDS R0, [UR4+0x14] ;  /* 0x00001404ff007984 */ /* 0x004ea20008000800 */
[----:B------:R-:W-:Y:S01]  /*3a30*/  ULOP3.LUT UR6, UR13, 0xffff, URZ, 0xc0, !UPT ;  /* 0x0000ffff0d067892 */ /* 0x000fe2000f8ec0ff */
[----:B------:R-:W-:Y:S01]  /*3a40*/  UMOV UR8, 0xffff ;  /* 0x0000ffff00087882 */ /* 0x000fe20000000000 */
[----:B------:R-:W-:Y:S02]  /*3a50*/  UMOV UR5, 0x1 ;  /* 0x0000000100057882 */ /* 0x000fe40000000000 */
[----:B------:R-:W-:-:S04]  /*3a60*/  USHF.R.U32.HI UR6, URZ, 0x5, UR6 ;  /* 0x00000005ff067899 */ /* 0x000fc80008011606 */
[----:B------:R-:W-:Y:S02]  /*3a70*/  USHF.L.U32 UR8, UR8, UR6, URZ ;  /* 0x0000000608087299 */ /* 0x000fe400080006ff */
[----:B------:R-:W-:-:S04]  /*3a80*/  USHF.L.U32 UR5, UR5, UR6, URZ ;  /* 0x0000000605057299 */ /* 0x000fc800080006ff */
[----:B--2---:R-:W-:-:S04]  /*3a90*/  LOP3.LUT R0, R0, UR8, RZ, 0xc0, !PT ;  /* 0x0000000800007c12 */ /* 0x004fc8000f8ec0ff */
[----:B------:R-:W-:-:S13]  /*3aa0*/  ISETP.NE.AND P0, PT, R0, UR8, PT ;  /* 0x0000000800007c0c */ /* 0x000fda000bf05270 */
[----:B------:R-:W-:Y:S05]  /*3ab0*/  @P0 BRA `(.L_x_64) ;  /* 0x0000000000580947 */ /* 0x000fea0003800000 */
[----:B------:R-:W2:Y:S02]  /*3ac0*/  LDS R0, [UR4+0x18] ;  /* 0x00001804ff007984 */ /* 0x000ea40008000800 */
[----:B--2---:R-:W-:-:S04]  /*3ad0*/  LOP3.LUT R0, R0, UR5, RZ, 0xc0, !PT ;  /* 0x0000000500007c12 */ /* 0x004fc8000f8ec0ff */
[----:B------:R-:W-:-:S13]  /*3ae0*/  ISETP.NE.AND P0, PT, R0, UR5, PT ;  /* 0x0000000500007c0c */ /* 0x000fda000bf05270 */
[----:B------:R-:W-:Y:S05]  /*3af0*/  @P0 BRA `(.L_x_65) ;  /* 0x00000000003c0947 */ /* 0x000fea0003800000 */
[----:B------:R-:W2:Y:S01]  /*3b00*/  S2R R2, SR_LANEID ;  /* 0x0000000000027919 */ /* 0x000ea20000000000 */
[----:B------:R-:W-:Y:S01]  /*3b10*/  ULOP3.LUT UR8, URZ, UR8, URZ, 0x33, !UPT ;  /* 0x00000008ff087292 */ /* 0x000fe2000f8e33ff */
[----:B------:R-:W-:Y:S01]  /*3b20*/  LOP3.LUT R4, RZ, UR5, RZ, 0x33, !PT ;  /* 0x00000005ff047c12 */ /* 0x000fe2000f8e33ff */
[----:B------:R-:W-:Y:S02]  /*3b30*/  VOTEU.ANY UR7, UPT, PT ;  /* 0x0000000000077886 */ /* 0x000fe400038e0100 */
[----:B------:R-:W-:Y:S01]  /*3b40*/  UFLO.U32 UR7, UR7 ;  /* 0x00000007000772bd */ /* 0x000fe200080e0000 */
[----:B------:R-:W3:Y:S01]  /*3b50*/  REDUX UR5, R4 ;  /* 0x00000000040573c4 */ /* 0x000ee20000000000 */
[----:B------:R-:W-:-:S06]  /*3b60*/  IMAD.U32 R0, RZ, RZ, UR8 ;  /* 0x00000008ff007e24 */ /* 0x000fcc000f8e00ff */
[----:B------:R1:W-:Y:S01]  /*3b70*/  UTCATOMSWS.AND URZ, UR8 ;  /* 0x0000000800ff79e3 */ /* 0x0003e20008000000 */
[----:B------:R-:W4:Y:S01]  /*3b80*/  REDUX UR6, R0 ;  /* 0x00000000000673c4 */ /* 0x000f220000000000 */
[----:B--2---:R-:W-:Y:S01]  /*3b90*/  ISETP.EQ.U32.AND P0, PT, R2, UR7, PT ;  /* 0x0000000702007c0c */ /* 0x004fe2000bf02070 */
[----:B---3--:R-:W-:Y:S01]  /*3ba0*/  IMAD.U32 R2, RZ, RZ, UR5 ;  /* 0x00000005ff027e24 */ /* 0x008fe2000f8e00ff */
[----:B----4-:R-:W-:-:S11]  /*3bb0*/  MOV R3, UR6 ;  /* 0x0000000600037c02 */ /* 0x010fd60008000f00 */
[----:B------:R1:W-:Y:S04]  /*3bc0*/  @P0 ATOMS.AND RZ, [UR4+0x14], R3 ;  /* 0x00001403ffff098c */ /* 0x0003e8000a800004 */
[----:B------:R1:W-:Y:S01]  /*3bd0*/  @P0 ATOMS.AND RZ, [UR4+0x18], R2 ;  /* 0x00001802ffff098c */ /* 0x0003e2000a800004 */
[----:B------:R-:W-:Y:S05]  /*3be0*/  BRA `(.L_x_66) ;  /* 0x0000000000147947 */ /* 0x000fea0003800000 */
.L_x_65:
[----:B------:R-:W-:Y:S02]  /*3bf0*/  MOV R2, 0x3c10 ;  /* 0x00003c1000027802 */ /* 0x000fe40000000f00 */
[----:B-1--45:R-:W-:Y:S05]  /*3c00*/  CALL.REL.NOINC `($__internal_0_$__cuda_sm10x_tcgen05_guardrail_trap_col_being_dealloced_not_returned_by_alloc) ;  /* 0x00000040009c7944 */ /* 0x032fea0003c00000 */
[----:B------:R-:W-:Y:S05]  /*3c10*/  BRA `(.L_x_66) ;  /* 0x0000000000087947 */ /* 0x000fea0003800000 */
.L_x_64:
[----:B------:R-:W-:Y:S02]  /*3c20*/  MOV R2, 0x3c40 ;  /* 0x00003c4000027802 */ /* 0x000fe40000000f00 */
[----:B-1--45:R-:W-:Y:S05]  /*3c30*/  CALL.REL.NOINC `($__internal_2_$__cuda_sm10x_tcgen05_guardrail_trap_unallocated_columns_being_dealloced) ;  /* 0x0000004000a87944 */ /* 0x032fea0003c00000 */
.L_x_66:
[----:B------:R-:W-:Y:S01]  /*3c40*/  NOP ;  /* 0x0000000000007918 */ /* 0x000fe20000000000 */
[----:B-1----:R-:W-:Y:S05]  /*3c50*/  EXIT ;  /* 0x000000000000794d */ /* 0x002fea0003800000 */
.L_x_48:
[----:B------:R-:W-:-:S09]  /*3c60*/  UISETP.NE.OR UP2, UPT, UR8, 0x3, !UP2 ;  /* 0x000000030800788c */ /* 0x000fd2000d745670 */
[----:B------:R-:W-:Y:S05]  /*3c70*/  BRA.U UP2, `(.L_x_67) ;  /* 0x0000000d02647547 */ /* 0x000fea000b800000 */
[----:B------:R-:W1:Y:S01]  /*3c80*/  LDC R0, c[0x0][0xb30] ;  /* 0x0002cc00ff007b82 */ /* 0x000e620000000800 */
[----:B------:R-:W2:Y:S01]  /*3c90*/  LDCU.64 UR8, c[0x0][0x888] ;  /* 0x00011100ff0877ac */ /* 0x000ea20008000a00 */
[----:B------:R-:W-:Y:S02]  /*3ca0*/  HFMA2 R29, -RZ, RZ, 0, 0 ;  /* 0x00000000ff1d7431 */ /* 0x000fe400000001ff */
[----:B------:R-:W-:Y:S01]  /*3cb0*/  IMAD.MOV.U32 R31, RZ, RZ, 0x1 ;  /* 0x00000001ff1f7424 */ /* 0x000fe200078e00ff */
[----:B------:R-:W-:Y:S01]  /*3cc0*/  MOV R21, 0x1c00 ;  /* 0x00001c0000157802 */ /* 0x000fe20000000f00 */
[----:B------:R-:W4:Y:S01]  /*3cd0*/  LDCU.64 UR4, c[0x0][0x890] ;  /* 0x00011200ff0477ac */ /* 0x000f220008000a00 */
[----:B------:R-:W-:Y:S01]  /*3ce0*/  IMAD.MOV.U32 R30, RZ, RZ, RZ ;  /* 0x000000ffff1e7224 */ /* 0x000fe200078e00ff */
[----:B------:R-:W3:Y:S01]  /*3cf0*/  LDC R19, c[0x0][0x370] ;  /* 0x0000dc00ff137b82 */ /* 0x000ee20000000800 */
[----:B------:R-:W-:Y:S01]  /*3d00*/  UMOV UR7, 0x400 ;  /* 0x0000040000077882 */ /* 0x000fe20000000000 */
[----:B------:R-:W-:-:S02]  /*3d10*/  UPLOP3.LUT UP1, UPT, UPT, UPT, UPT, 0x40, 0x4 ;  /* 0x000000000004789c */ /* 0x000fc40003f2e870 */
[----:B------:R-:W-:-:S04]  /*3d20*/  ULEA UR7, UR37, UR7, 0x18 ;  /* 0x0000000725077291 */ /* 0x000fc8000f8ec0ff */
[----:B------:R-:W3:Y:S01]  /*3d30*/  LDC R2, c[0x0][0xb0c] ;  /* 0x0002c300ff027b82 */ /* 0x000ee20000000800 */
[----:B--2---:R-:W-:Y:S02]  /*3d40*/  UISETP.NE.U32.AND UP5, UPT, UR8, URZ, UPT ;  /* 0x000000ff0800728c */ /* 0x004fe4000bfa5070 */
[----:B------:R-:W-:Y:S02]  /*3d50*/  UIADD3 UR8, UPT, UPT, UR7, 0x40, URZ ;  /* 0x0000004007087890 */ /* 0x000fe4000fffe0ff */
[----:B----4-:R-:W-:-:S03]  /*3d60*/  UISETP.NE.U32.AND UP6, UPT, UR4, URZ, UPT ;  /* 0x000000ff0400728c */ /* 0x010fc6000bfc5070 */
[----:B------:R-:W2:Y:S01]  /*3d70*/  LDC R18, c[0x0][0xb20] ;  /* 0x0002c800ff127b82 */ /* 0x000ea20000000800 */
[----:B-1----:R-:W-:Y:S01]  /*3d80*/  ISETP.NE.AND P1, PT, R0, 0x1, PT ;  /* 0x000000010000780c */ /* 0x002fe20003f25270 */
[----:B------:R-:W-:Y:S02]  /*3d90*/  UISETP.NE.AND.EX UP5, UPT, UR9, URZ, UPT, UP5 ;  /* 0x000000ff0900728c */ /* 0x000fe4000bfa5350 */
[----:B------:R-:W-:Y:S02]  /*3da0*/  UPRMT UR37, UR37, 0x654, UR8 ;  /* 0x0000065425257896 */ /* 0x000fe40008000008 */
[----:B------:R-:W-:Y:S02]  /*3db0*/  UISETP.NE.AND.EX UP6, UPT, UR5, URZ, UPT, UP6 ;  /* 0x000000ff0500728c */ /* 0x000fe4000bfc5360 */
[----:B------:R-:W1:Y:S08]  /*3dc0*/  LDC.64 R32, c[0x0][0x348] ;  /* 0x0000d200ff207b82 */ /* 0x000e700000000a00 */
[----:B------:R-:W4:Y:S08]  /*3dd0*/  LDC.64 R16, c[0x0][0xb10] ;  /* 0x0002c400ff107b82 */ /* 0x000f300000000a00 */
[----:B------:R-:W1:Y:S08]  /*3de0*/  LDC.64 R6, c[0x0][0xb18] ;  /* 0x0002c600ff067b82 */ /* 0x000e700000000a00 */
[----:B------:R-:W1:Y:S08]  /*3df0*/  LDC.64 R4, c[0x0][0xb28] ;  /* 0x0002ca00ff047b82 */ /* 0x000e700000000a00 */
[----:B--23--:R-:W1:Y:S02]  /*3e00*/  LDC R20, c[0x0][0x374] ;  /* 0x0000dd00ff147b82 */ /* 0x00ce640000000800 */
.L_x_75:
[C---:B------:R-:W-:Y:S02]  /*3e10*/  LEA R0, R30.reuse, UR7, 0x3 ;  /* 0x000000071e007c11 */ /* 0x040fe4000f8e18ff */
[----:B------:R-:W-:Y:S02]  /*3e20*/  SHF.L.U32 R3, R29, 0x1f, RZ ;  /* 0x0000001f1d037819 */ /* 0x000fe400000006ff */
[----:B------:R-:W-:Y:S02]  /*3e30*/  LEA R24, R30, UR7, 0x4 ;  /* 0x000000071e187c11 */ /* 0x000fe4000f8e20ff */
[----:B------:R-:W2:Y:S02]  /*3e40*/  SYNCS.PHASECHK.TRANS64.TRYWAIT P0, [R0+URZ+0x60], R3 ;  /* 0x00006003000075a7 */ /* 0x000ea400080011ff */
[----:B--23--:R-:W-:Y:S05]  /*3e50*/  @!P0 BRA `(.L_x_68) ;  /* 0x0000003c00808947 */ /* 0x00cfea0003800000 */
.L_x_123:
[----:B------:R-:W-:Y:S01]  /*3e60*/  ISETP.GE.AND P0, PT, R22, 0x1, PT ;  /* 0x000000011600780c */ /* 0x000fe20003f06270 */
[----:B------:R-:W3:Y:S01]  /*3e70*/  LDS.128 R24, [R24+0xf0] ;  /* 0x0000f00018187984 */ /* 0x000ee20000000c00 */
[----:B------:R-:W-:Y:S01]  /*3e80*/  ISETP.NE.U32.AND P4, PT, RZ, UR4, PT ;  /* 0x00000004ff007c0c */ /* 0x000fe2000bf85070 */
[----:B--2---:R-:W-:Y:S01]  /*3e90*/  VIADD R0, R0, 0x70 ;  /* 0x0000007000007836 */ /* 0x004fe20000000000 */
[----:B------:R-:W-:Y:S02]  /*3ea0*/  SHF.L.U32 R23, R31, 0x1f, RZ ;  /* 0x0000001f1f177819 */ /* 0x000fe400000006ff */
[----:B------:R-:W-:Y:S02]  /*3eb0*/  ISETP.NE.AND.EX P4, PT, RZ, UR5, PT, P4 ;  /* 0x00000005ff007c0c */ /* 0x000fe4000bf85340 */
[----:B------:R-:W-:Y:S01]  /*3ec0*/  PRMT R0, RZ, 0x654, R0 ;  /* 0x00000654ff007816 */ /* 0x000fe20000000000 */
[----:B------:R-:W-:Y:S01]  /*3ed0*/  @!PT LDS RZ, [RZ] ;  /* 0x00000000fffff984 */ /* 0x000fe20000000800 */
[----:B------:R-:W-:Y:S01]  /*3ee0*/  @!PT LDS RZ, [RZ] ;  /* 0x00000000fffff984 */ /* 0x000fe20000000800 */
[----:B------:R-:W-:Y:S01]  /*3ef0*/  @!PT LDS RZ, [RZ] ;  /* 0x00000000fffff984 */ /* 0x000fe20000000800 */
[----:B------:R-:W-:Y:S01]  /*3f00*/  @!PT LDS RZ, [RZ] ;  /* 0x00000000fffff984 */ /* 0x000fe20000000800 */
[----:B------:R2:W-:Y:S06]  /*3f10*/  MEMBAR.ALL.CTA ;  /* 0x0000000000007992 */ /* 0x0005ec0000008000 */
[----:B--2---:R-:W2:Y:S02]  /*3f20*/  FENCE.VIEW.ASYNC.S ;  /* 0x00000000000073c6 */ /* 0x004ea40000000000 */
[----:B--2---:R2:W-:Y:S01]  /*3f30*/  SYNCS.ARRIVE.TRANS64.RED.A1T0 RZ, [R0+URZ], RZ ;  /* 0x000000ff00ff79a7 */ /* 0x0045e200081004ff */
[----:B---3--:R-:W-:Y:S11]  /*3f40*/  LOP3.LUT P3, RZ, R26, 0x1, RZ, 0xc0, !PT ;  /* 0x000000011aff7812 */ /* 0x008ff6000786c0ff */
[----:B------:R-:W-:Y:S02]  /*3f50*/  @!UPT UIADD3 URZ, UPT, UPT, URZ, URZ, URZ ;  /* 0x000000fffffff290 */ /* 0x000fe4000fffe0ff */
[----:B------:R-:W-:Y:S02]  /*3f60*/  @P3 MOV R13, R24 ;  /* 0x00000018000d3202 */ /* 0x000fe40000000f00 */
[----:B------:R-:W-:Y:S01]  /*3f70*/  @P3 LOP3.LUT R8, R25, 0xffff, RZ, 0xc0, !PT ;  /* 0x0000ffff19083812 */ /* 0x000fe200078ec0ff */
[----:B--2---:R-:W-:Y:S06]  /*3f80*/  @!P0 BRA `(.L_x_69) ;  /* 0x0000000000a48947 */ /* 0x004fec0003800000 */
[----:B-1----:R-:W-:Y:S01]  /*3f90*/  IMAD.HI.U32 R35, R20, R7, RZ ;  /* 0x0000000714237227 */ /* 0x002fe200078e00ff */
[----:B------:R-:W-:Y:S02]  /*3fa0*/  ISETP.NE.AND P0, PT, R6, 0x1, PT ;  /* 0x000000010600780c */ /* 0x000fe40003f05270 */
[----:B------:R-:W-:Y:S01]  /*3fb0*/  ISETP.NE.AND P2, PT, R22, 0x1, PT ;  /* 0x000000011600780c */ /* 0x000fe20003f45270 */
[----:B----4-:R-:W-:Y:S01]  /*3fc0*/  IMAD.HI.U32 R34, R19, R16, RZ ;  /* 0x0000001013227227 */ /* 0x010fe200078e00ff */
[----:B------:R-:W-:Y:S02]  /*3fd0*/  SHF.R.U32.HI R35, RZ, R18, R35 ;  /* 0x00000012ff237219 */ /* 0x000fe40000011623 */
[----:B------:R-:W-:Y:S01]  /*3fe0*/  ISETP.NE.AND P5, PT, R2, 0x1, PT ;  /* 0x000000010200780c */ /* 0x000fe20003fa5270 */
[----:B------:R-:W-:Y:S01]  /*3ff0*/  IMAD.HI.U32 R36, R13, R16, RZ ;  /* 0x000000100d247227 */ /* 0x000fe200078e00ff */
[----:B------:R-:W-:Y:S02]  /*4000*/  SHF.R.U32.HI R34, RZ, R17, R34 ;  /* 0x00000011ff227219 */ /* 0x000fe40000011622 */
[----:B------:R-:W-:Y:S01]  /*4010*/  SEL R3, R20, R35, !P0 ;  /* 0x0000002314037207 */ /* 0x000fe20004000000 */
[C---:B------:R-:W-:Y:S01]  /*4020*/  IMAD.HI.U32 R35, R8.reuse, R7, RZ ;  /* 0x0000000708237227 */ /* 0x040fe200078e00ff */
[----:B------:R-:W-:Y:S02]  /*4030*/  SEL R11, R19, R34, !P5 ;  /* 0x00000022130b7207 */ /* 0x000fe40006800000 */
[----:B------:R-:W-:Y:S01]  /*4040*/  SHF.R.U32.HI R36, RZ, R17, R36 ;  /* 0x00000011ff247219 */ /* 0x000fe20000011624 */
[----:B------:R-:W-:Y:S01]  /*4050*/  IMAD.HI.U32 R38, R3, R4, RZ ;  /* 0x0000000403267227 */ /* 0x000fe200078e00ff */
[----:B------:R-:W-:Y:S03]  /*4060*/  SHF.R.U32.HI R35, RZ, R18, R35 ;  /* 0x00000012ff237219 */ /* 0x000fe60000011623 */
[----:B------:R-:W-:Y:S01]  /*4070*/  IMAD.HI.U32 R34, R11, R4, RZ ;  /* 0x000000040b227227 */ /* 0x000fe200078e00ff */
[----:B------:R-:W-:Y:S02]  /*4080*/  @P2 SHF.R.U32.HI R3, RZ, R5, R38 ;  /* 0x00000005ff032219 */ /* 0x000fe40000011626 */
[----:B------:R-:W-:Y:S02]  /*4090*/  SEL R9, R8, R35, !P0 ;  /* 0x0000002308097207 */ /* 0x000fe40004000000 */
[----:B------:R-:W-:Y:S01]  /*40a0*/  @P2 SHF.R.U32.HI R11, RZ, R5, R34 ;  /* 0x00000005ff0b2219 */ /* 0x000fe20000011622 */
[C---:B------:R-:W-:Y:S01]  /*40b0*/  IMAD R10, R22.reuse, R3, RZ ;  /* 0x00000003160a7224 */ /* 0x040fe200078e02ff */
[----:B------:R-:W-:Y:S01]  /*40c0*/  SEL R3, R13, R36, !P5 ;  /* 0x000000240d037207 */ /* 0x000fe20006800000 */
[C---:B------:R-:W-:Y:S03]  /*40d0*/  IMAD.HI.U32 R14, R9.reuse, R4, RZ ;  /* 0x00000004090e7227 */ /* 0x040fe600078e00ff */
[----:B------:R-:W-:Y:S01]  /*40e0*/  ISETP.GE.AND P0, PT, R9, R10, PT ;  /* 0x0000000a0900720c */ /* 0x000fe20003f06270 */
[C---:B------:R-:W-:Y:S01]  /*40f0*/  IMAD R12, R22.reuse, R11, RZ ;  /* 0x0000000b160c7224 */ /* 0x040fe200078e02ff */
[-C--:B------:R-:W-:Y:S04]  /*4100*/  SHF.R.U32.HI R14, RZ, R5.reuse, R14 ;  /* 0x00000005ff0e7219 */ /* 0x080fe8000001160e */
[----:B------:R-:W-:Y:S02]  /*4110*/  ISETP.GE.OR P0, PT, R3, R12, P0 ;  /* 0x0000000c0300720c */ /* 0x000fe40000706670 */
[----:B------:R-:W-:Y:S05]  /*4120*/  SEL R15, R9, R14, !P2 ;  /* 0x0000000e090f7207 */ /* 0x000fea0005000000 */
[----:B------:R-:W-:Y:S04]  /*4130*/  IMAD.MOV R14, RZ, RZ, -R15 ;  /* 0x000000ffff0e7224 */ /* 0x000fe800078e0a0f */
[----:B------:R-:W-:Y:S02]  /*4140*/  IMAD R14, R22, R14, R9 ;  /* 0x0000000e160e7224 */ /* 0x000fe400078e0209 */
[C---:B------:R-:W-:Y:S05]  /*4150*/  @!P0 IMAD.HI.U32 R10, R3.reuse, R4, RZ ;  /* 0x00000004030a8227 */ /* 0x040fea00078e00ff */
[----:B------:R-:W-:Y:S04]  /*4160*/  @!P0 SHF.R.U32.HI R10, RZ, R5, R10 ;  /* 0x00000005ff0a8219 */ /* 0x000fe8000001160a */
[----:B------:R-:W-:Y:S01]  /*4170*/  @!P0 SEL R0, R3, R10, !P2 ;  /* 0x0000000a03008207 */ /* 0x000fe20005000000 */
[----:B------:R-:W-:Y:S03]  /*4180*/  IMAD.MOV R10, RZ, RZ, -R3 ;  /* 0x000000ffff0a7224 */ /* 0x000fe600078e0a03 */
[----:B------:R-:W-:Y:S01]  /*4190*/  @!P0 IADD3 R15, PT, PT, R15, -R0, RZ ;  /* 0x800000000f0f8210 */ /* 0x000fe20007ffe0ff */
[----:B------:R-:W-:Y:S01]  /*41a0*/  @!P0 IMAD R0, R11, R14, R0 ;  /* 0x0000000e0b008224 */ /* 0x000fe200078e0200 */
[----:B------:R-:W-:Y:S01]  /*41b0*/  IADD3 R11, PT, PT, -R9, RZ, RZ ;  /* 0x000000ff090b7210 */ /* 0x000fe20007ffe1ff */
[----:B------:R-:W-:Y:S02]  /*41c0*/  IMAD R13, R2, R10, R13 ;  /* 0x0000000a020d7224 */ /* 0x000fe400078e020d */
[----:B------:R-:W-:Y:S02]  /*41d0*/  @!P0 IMAD R9, R15, R22, R3 ;  /* 0x000000160f098224 */ /* 0x000fe400078e0203 */
[----:B------:R-:W-:Y:S02]  /*41e0*/  @!P0 IMAD.MOV.U32 R3, RZ, RZ, R0 ;  /* 0x000000ffff038224 */ /* 0x000fe400078e0000 */
[----:B------:R-:W-:Y:S02]  /*41f0*/  IMAD R8, R6, R11, R8 ;  /* 0x0000000b06087224 */ /* 0x000fe400078e0208 */
[----:B------:R-:W-:Y:S02]  /*4200*/  IMAD R13, R3, R2, R13 ;  /* 0x00000002030d7224 */ /* 0x000fe400078e020d */
[----:B------:R-:W-:Y:S02]  /*4210*/  IMAD R8, R9, R6, R8 ;  /* 0x0000000609087224 */ /* 0x000fe400078e0208 */
.L_x_69:
[----:B------:R-:W-:Y:S05]  /*4220*/  BRA.U UP1, `(.L_x_70) ;  /* 0x0000000101107547 */ /* 0x000fea000b800000 */
[----:B------:R-:W-:Y:S04]  /*4230*/  MOV R0, UR6 ;  /* 0x0000000600007c02 */ /* 0x000fe80008000f00 */
[----:B------:R-:W-:Y:S04]  /*4240*/  SHF.L.U32 R3, R0, 0x1f, RZ ;  /* 0x0000001f00037819 */ /* 0x000fe800000006ff */
[----:B------:R-:W2:Y:S02]  /*4250*/  SYNCS.PHASECHK.TRANS64.TRYWAIT P0, [UR7+0x58], R3 ;  /* 0x00005803ff0075a7 */ /* 0x000ea40008001107 */
[----:B--2---:R-:W-:Y:S05]  /*4260*/  @!P0 BRA `(.L_x_71) ;  /* 0x0000003800908947 */ /* 0x004fea0003800000 */
.L_x_70:
[----:B------:R-:W-:Y:S05]  /*4270*/  BRA.U !UP6, `(.L_x_72) ;  /* 0x000000010e347547 */ /* 0x000fea000b800000 */
[----:B------:R-:W-:Y:S01]  /*4280*/  UPLOP3.LUT UP0, UPT, UPT, UPT, UP5, 0x80, 0x8 ;  /* 0x000000000008789c */ /* 0x000fe20003f0f050 */
[----:B------:R-:W-:Y:S05]  /*4290*/  HFMA2 R134, -RZ, RZ, 0, 5.9604644775390625e-08 ;  /* 0x00000001ff867431 */ /* 0x000fea00000001ff */
[----:B------:R-:W-:Y:S05]  /*42a0*/  PLOP3.LUT P0, PT, PT, PT, UP0, 0x80, 0x8 ;  /* 0x000000000008781c */ /* 0x000fea0003f0f008 */
[----:B------:R-:W3:Y:S01]  /*42b0*/  @UP0 LDCU.64 UR10, c[0x0][0x888] ;  /* 0x00011100ff0a07ac */ /* 0x000ee20008000a00 */
[----:B------:R-:W-:Y:S04]  /*42c0*/  @UP0 UIMAD UR8, UR36, UR4, URZ ;  /* 0x00000004240802a4 */ /* 0x000fe8000f8e02ff */
[----:B---3--:R-:W-:Y:S06]  /*42d0*/  @UP0 UIMAD.WIDE UR10, UR8, 0x4, UR10 ;  /* 0x00000004080a08a5 */ /* 0x008fec000f8e020a */
[----:B------:R-:W-:Y:S02]  /*42e0*/  IMAD.U32 R10, RZ, RZ, UR10 ;  /* 0x0000000aff0a7e24 */ /* 0x000fe4000f8e00ff */
[----:B------:R-:W-:Y:S05]  /*42f0*/  IMAD.U32 R11, RZ, RZ, UR11 ;  /* 0x0000000bff0b7e24 */ /* 0x000fea000f8e00ff */
[----:B--2---:R-:W2:Y:S02]  /*4300*/  @P0 LDG.E R0, desc[UR46][R10.64] ;  /* 0x0000002e0a000981 */ /* 0x004ea4000c1e1900 */
[----:B--2---:R-:W-:Y:S01]  /*4310*/  @P0 R2UR UR39, R0 ;  /* 0x00000000002702ca */ /* 0x004fe200000e0000 */
[----:B------:R-:W-:Y:S05]  /*4320*/  IMAD.MOV.U32 R0, RZ, RZ, 0x1 ;  /* 0x00000001ff007424 */ /* 0x000fea00078e00ff */
[----:B------:R-:W-:Y:S08]  /*4330*/  @!P0 PRMT R134, R0, 0x7610, R134 ;  /* 0x0000761000868816 */ /* 0x000ff00000000086 */
[----:B------:R-:W3:Y:S02]  /*4340*/  @!UP0 LDCU UR39, c[0x0][0x880] ;  /* 0x00011000ff2787ac */ /* 0x000ee40008000800 */
.L_x_72:
[----:B---3--:R-:W-:Y:S01]  /*4350*/  @!P4 FSETP.EQ.AND P5, PT, RZ, UR39, PT ;  /* 0x00000027ff00cc0b */ /* 0x008fe2000bfa2000 */
[----:B------:R-:W-:Y:S01]  /*4360*/  @!UPT UIADD3 URZ, UPT, UPT, URZ, URZ, URZ ;  /* 0x000000fffffff290 */ /* 0x000fe2000fffe0ff */
[----:B------:R-:W-:Y:S11]  /*4370*/  @!P4 BRA `(.L_x_73) ;  /* 0x000000000014c947 */ /* 0x000ff60003800000 */
[----:B------:R-:W-:Y:S02]  /*4380*/  LOP3.LUT P0, RZ, R134, 0xff, RZ, 0xc0, !PT ;  /* 0x000000ff86ff7812 */ /* 0x000fe4000780c0ff */
[----:B------:R-:W-:Y:S04]  /*4390*/  PLOP3.LUT P5, PT, PT, PT, UP0, 0x80, 0x8 ;  /* 0x000000000008781c */ /* 0x000fe80003faf008 */
[----:B------:R-:W-:Y:S07]  /*43a0*/  PLOP3.LUT P5, PT, P5, PT, PT, 0x8, 0x80 ;  /* 0x000000000080781c */ /* 0x000fee0002fae170 */
[----:B------:R-:W-:Y:S11]  /*43b0*/  @P0 FSETP.EQ.AND P5, PT, RZ, UR39, PT ;  /* 0x00000027ff000c0b */ /* 0x000ff6000bfa2000 */
[----:B------:R-:W-:Y:S02]  /*43c0*/  @!UPT UIADD3 URZ, UPT, UPT, URZ, URZ, URZ ;  /* 0x000000fffffff290 */ /* 0x000fe4000fffe0ff */
.L_x_73:
[----:B------:R-:W3:Y:S01]  /*43d0*/  SYNCS.PHASECHK.TRANS64.TRYWAIT P4, [UR7+0x48], R23 ;  /* 0x00004817ff0075a7 */ /* 0x000ee20008081107 */
[----:B------:R-:W-:Y:S01]  /*43e0*/  @P3 SHF.R.U32.HI R28, RZ, 0x10, R25 ;  /* 0x00000010ff1c3819 */ /* 0x000fe20000011619 */
[----:B------:R-:W-:Y:S01]  /*43f0*/  VIADD R30, R30, 0x1 ;  /* 0x000000011e1e7836 */ /* 0x000fe20000000000 */
[----:B------:R-:W1:Y:S08]  /*4400*/  LDC.64 R14, c[0x0][0xb10] ;  /* 0x0002c400ff0e7b82 */ /* 0x000e700000000a00 */
[----:B------:R-:W4:Y:S08]  /*4410*/  LDC.64 R10, c[0x0][0xb18] ;  /* 0x0002c600ff0a7b82 */ /* 0x000f300000000a00 */
[----:B--2---:R-:W2:Y:S08]  /*4420*/  @!P1 LDC R0, c[0x0][0xb20] ;  /* 0x0002c800ff009b82 */ /* 0x004eb00000000800 */
[----:B------:R-:W2:Y:S01]  /*4430*/  @!P1 LDC R3, c[0x0][0xb0c] ;  /* 0x0002c300ff039b82 */ /* 0x000ea20000000800 */
[----:B-1----:R-:W-:Y:S05]  /*4440*/  @!P1 IMAD.HI.U32 R14, R13, R14, RZ ;  /* 0x0000000e0d0e9227 */ /* 0x002fea00078e00ff */
[----:B------:R-:W-:Y:S01]  /*4450*/  @!P1 SHF.R.U32.HI R14, RZ, R15, R14 ;  /* 0x0000000fff0e9219 */ /* 0x000fe2000001160e */
[----:B----4-:R-:W-:Y:S01]  /*4460*/  @!P1 IMAD.HI.U32 R11, R8, R11, RZ ;  /* 0x0000000b080b9227 */ /* 0x010fe200078e00ff */
[----:B------:R-:W-:Y:S04]  /*4470*/  @!P1 ISETP.NE.AND P0, PT, R10, 0x1, PT ;  /* 0x000000010a00980c */ /* 0x000fe80003f05270 */
[----:B--2---:R-:W-:Y:S02]  /*4480*/  @!P1 SHF.R.U32.HI R9, RZ, R0, R11 ;  /* 0x00000000ff099219 */ /* 0x004fe4000001160b */
[----:B------:R-:W-:Y:S02]  /*4490*/  @!P1 ISETP.NE.AND P2, PT, R3, 0x1, PT ;  /* 0x000000010300980c */ /* 0x000fe40003f45270 */
[----:B------:R-:W-:Y:S02]  /*44a0*/  @!P1 SEL R9, R8, R9, !P0 ;  /* 0x0000000908099207 */ /* 0x000fe40004000000 */
[----:B------:R-:W-:Y:S02]  /*44b0*/  ELECT P0, URZ, PT ;  /* 0x0000000000ff782f */ /* 0x000fe40003800000 */
[----:B------:R-:W-:Y:S05]  /*44c0*/  @!P1 SEL R14, R13, R14, !P2 ;  /* 0x0000000e0d0e9207 */ /* 0x000fea0005000000 */
[----:B------:R-:W-:Y:S02]  /*44d0*/  @!P1 IMAD.IADD R0, R9, 0x1, -R14 ;  /* 0x0000000109009824 */ /* 0x000fe400078e0a0e */
[----:B------:R-:W-:Y:S02]  /*44e0*/  @!P1 IMAD.IADD R9, R14, 0x1, -R9 ;  /* 0x000000010e099824 */ /* 0x000fe400078e0a09 */
[----:B------:R-:W-:Y:S02]  /*44f0*/  @!P1 IMAD R13, R0, R3, R13 ;  /* 0x00000003000d9224 */ /* 0x000fe400078e020d */
[----:B------:R-:W-:Y:S01]  /*4500*/  @!P1 IMAD R8, R9, R10, R8 ;  /* 0x0000000a09089224 */ /* 0x000fe200078e0208 */
[----:B---3--:R-:W-:Y:S06]  /*4510*/  @!P4 BRA `(.L_x_74) ;  /* 0x0000003400fcc947 */ /* 0x008fec0003800000 */
.L_x_126:
[----:B------:R-:W-:Y:S01]  /*4520*/  PLOP3.LUT P5, PT, P5, P0, PT, 0xf2, 0x2f ;  /* 0x00000000002f781c */ /* 0x000fe20002fa1e72 */
[----:B------:R-:W-:Y:S01]  /*4530*/  UMOV UR14, 0x0 ;  /* 0x00000000000e7882 */ /* 0x000fe20000000000 */
[----:B------:R-:W-:Y:S01]  /*4540*/  UMOV UR15, 0x10000000 ;  /* 0x10000000000f7882 */ /* 0x000fe20000000000 */
[----:B------:R-:W-:Y:S01]  /*4550*/  UMOV UR52, UR36 ;  /* 0x0000002400347c82 */ /* 0x000fe20008000000 */
[----:B------:R-:W-:Y:S01]  /*4560*/  UMOV UR12, UR36 ;  /* 0x00000024000c7c82 */ /* 0x000fe20008000000 */
[----:B------:R-:W-:Y:S01]  /*4570*/  UMOV UR44, UR36 ;  /* 0x00000024002c7c82 */ /* 0x000fe20008000000 */
[----:B------:R-:W-:Y:S01]  /*4580*/  UMOV UR28, UR36 ;  /* 0x00000024001c7c82 */ /* 0x000fe20008000000 */
[----:B------:R-:W-:Y:S01]  /*4590*/  UMOV UR20, UR36 ;  /* 0x0000002400147c82 */ /* 0x000fe20008000000 */
[----:B------:R-:W-:Y:S05]  /*45a0*/  LOP3.LUT R31, R31, 0x1, RZ, 0x3c, !PT ;  /* 0x000000011f1f7812 */ /* 0x000fea00078e3cff */
[----:B------:R-:W-:Y:S01]  /*45b0*/  @!P5 IADD3 R3, P0, PT, R32, 0x580, RZ ;  /* 0x000005802003d810 */ /* 0x000fe20007f1e0ff */
[----:B------:R-:W-:Y:S01]  /*45c0*/  @!P5 IMAD R133, R133, 0x70, RZ ;  /* 0x000000708585d824 */ /* 0x000fe200078e02ff */
[----:B------:R-:W-:Y:S01]  /*45d0*/  VOTEU.ALL UP4, P5 ;  /* 0x0000000000ff7886 */ /* 0x000fe20002880000 */
[----:B------:R-:W-:Y:S01]  /*45e0*/  @!P5 IMAD.SHL.U32 R135, R135, 0x40, RZ ;  /* 0x000000408787d824 */ /* 0x000fe200078e00ff */
[----:B------:R-:W-:Y:S01]  /*45f0*/  @!P5 R2UR UR9, R3 ;  /* 0x000000000309d2ca */ /* 0x000fe200000e0000 */
[----:B-1----:R-:W-:Y:S01]  /*4600*/  @!P5 IMAD.X R0, RZ, RZ, R33, P0 ;  /* 0x000000ffff00d224 */ /* 0x002fe200000e0621 */
[----:B------:R-:W-:Y:S01]  /*4610*/  @!P5 R2UR UR50, R133 ;  /* 0x000000008532d2ca */ /* 0x000fe200000e0000 */
[----:B------:R-:W-:Y:S01]  /*4620*/  @!UP4 UIADD3 UR49, UPT, UPT, UR7, 0x40, URZ ;  /* 0x000000400731c890 */ /* 0x000fe2000fffe0ff */
[----:B------:R-:W-:Y:S01]  /*4630*/  @!P5 R2UR UR51, R135 ;  /* 0x000000008733d2ca */ /* 0x000fe200000e0000 */
[----:B------:R-:W-:Y:S01]  /*4640*/  @!UP4 UIADD3 UR48, UPT, UPT, UR7, 0x180, URZ ;  /* 0x000001800730c890 */ /* 0x000fe2000fffe0ff */
[----:B------:R-:W-:Y:S01]  /*4650*/  @!P5 R2UR UR8, R0 ;  /* 0x000000000008d2ca */ /* 0x000fe200000e0000 */
[----:B------:R-:W-:Y:S01]  /*4660*/  VOTEU.ALL UP2, P5 ;  /* 0x0000000000ff7886 */ /* 0x000fe20002840000 */
[----:B------:R-:W-:Y:S01]  /*4670*/  VOTEU.ALL UP1, P5 ;  /* 0x0000000000ff7886 */ /* 0x000fe20002820000 */
[----:B------:R-:W-:Y:S01]  /*4680*/  @!UP4 UIADD3 UR40, UPT, UPT, UR7, 0x980, URZ ;  /* 0x000009800728c890 */ /* 0x000fe2000fffe0ff */
[----:B------:R-:W-:Y:S01]  /*4690*/  ISETP.NE.AND P0, PT, R30, 0x2, PT ;  /* 0x000000021e00780c */ /* 0x000fe20003f05270 */
[----:B------:R-:W-:Y:S01]  /*46a0*/  VOTEU.ALL UP3, P5 ;  /* 0x0000000000ff7886 */ /* 0x000fe20002860000 */
[----:B------:R-:W-:Y:S01]  /*46b0*/  UMOV UR41, UR49 ;  /* 0x0000003100297c82 */ /* 0x000fe20008000000 */
[----:B------:R-:W-:Y:S01]  /*46c0*/  IMAD.U32 R10, RZ, RZ, UR9 ;  /* 0x00000009ff0a7e24 */ /* 0x000fe2000f8e00ff */
[----:B------:R-:W-:Y:S01]  /*46d0*/  UMOV UR9, UR49 ;  /* 0x0000003100097c82 */ /* 0x000fe20008000000 */
[----:B------:R-:W-:Y:S01]  /*46e0*/  @!UP4 UIADD3 UR10, UPT, UPT, UR50, 0x10, URZ ;  /* 0x00000010320ac890 */ /* 0x000fe2000fffe0ff */
[----:B------:R-:W-:Y:S01]  /*46f0*/  SEL R0, RZ, 0x1, P0 ;  /* 0x00000001ff007807 */ /* 0x000fe20000000000 */
[----:B------:R-:W-:Y:S01]  /*4700*/  UMOV UR11, UR51 ;  /* 0x00000033000b7c82 */ /* 0x000fe20008000000 */
[----:B------:R-:W-:Y:S01]  /*4710*/  @!P5 R2UR UR22, R10 ;  /* 0x000000000a16d2ca */ /* 0x000fe200000e0000 */
[----:B------:R-:W-:Y:S01]  /*4720*/  IMAD.U32 R11, RZ, RZ, UR8 ;  /* 0x00000008ff0b7e24 */ /* 0x000fe2000f8e00ff */
[----:B------:R-:W-:Y:S01]  /*4730*/  @!UP4 UIADD3 UR8, UPT, UPT, UR7, 0x580, URZ ;  /* 0x000005800708c890 */ /* 0x000fe2000fffe0ff */
[----:B------:R-:W-:Y:S01]  /*4740*/  LOP3.LUT R29, R29, R0, RZ, 0x3c, !PT ;  /* 0x000000001d1d7212 */ /* 0x000fe200078e3cff */
[----:B------:R-:W-:Y:S01]  /*4750*/  @!UP4 UIADD3 UR42, UPT, UPT, UR50, 0x20, URZ ;  /* 0x00000020322ac890 */ /* 0x000fe2000fffe0ff */
[----:B------:R-:W-:Y:S01]  /*4760*/  SEL R30, R30, RZ, P0 ;  /* 0x000000ff1e1e7207 */ /* 0x000fe20000000000 */
[----:B------:R-:W-:Y:S01]  /*4770*/  UMOV UR43, UR51 ;  /* 0x00000033002b7c82 */ /* 0x000fe20008000000 */
[----:B------:R-:W-:Y:S01]  /*4780*/  @!P5 R2UR UR23, R11 ;  /* 0x000000000b17d2ca */ /* 0x000fe200000e0000 */
[----:B------:R-:W-:Y:S01]  /*4790*/  @!UP4 UIADD3 UR32, UPT, UPT, UR7, 0xd80, URZ ;  /* 0x00000d800720c890 */ /* 0x000fe2000fffe0ff */
[----:B------:R-:W-:Y:S01]  /*47a0*/  IMAD.IADD R133, R8, 0x1, R125 ;  /* 0x0000000108857824 */ /* 0x000fe200078e027d */
[----:B------:R-:W-:Y:S01]  /*47b0*/  @!UP4 UIADD3 UR34, UPT, UPT, UR50, 0x30, URZ ;  /* 0x000000303222c890 */ /* 0x000fe2000fffe0ff */
[----:B------:R-:W-:Y:S01]  /*47c0*/  IMAD.IADD R135, R13, 0x1, R132 ;  /* 0x000000010d877824 */ /* 0x000fe200078e0284 */
[----:B------:R-:W-:Y:S01]  /*47d0*/  UMOV UR35, UR51 ;  /* 0x0000003300237c82 */ /* 0x000fe20008000000 */
[----:B------:R-:W-:Y:S01]  /*47e0*/  UMOV UR33, UR49 ;  /* 0x0000003100217c82 */ /* 0x000fe20008000000 */
[----:B------:R-:W-:Y:S02]  /*47f0*/  @!UP4 UIADD3 UR24, UPT, UPT, UR7, 0x1180, URZ ;  /* 0x000011800718c890 */ /* 0x000fe4000fffe0ff */
[----:B------:R-:W-:Y:S01]  /*4800*/  @!UP4 UIADD3 UR26, UPT, UPT, UR50, 0x40, URZ ;  /* 0x00000040321ac890 */ /* 0x000fe2000fffe0ff */
[----:B------:R-:W-:Y:S01]  /*4810*/  UMOV UR27, UR51 ;  /* 0x00000033001b7c82 */ /* 0x000fe20008000000 */
[----:B------:R-:W-:Y:S02]  /*4820*/  UMOV UR25, UR49 ;  /* 0x0000003100197c82 */ /* 0x000fe40008000000 */
[----:B------:R-:W-:Y:S01]  /*4830*/  @!UP2 UTMALDG.3D [UR48], [UR22], desc[UR14] ;  /* 0x00000e301600a5b4 */ /* 0x000fe20008011000 */
[----:B------:R-:W-:Y:S01]  /*4840*/  VOTEU.ALL UP2, P5 ;  /* 0x0000000000ff7886 */ /* 0x000fe20002840000 */
[----:B------:R-:W-:Y:S02]  /*4850*/  @!UP4 UIADD3 UR16, UPT, UPT, UR7, 0x1580, URZ ;  /* 0x000015800710c890 */ /* 0x000fe4000fffe0ff */
[----:B------:R-:W-:Y:S01]  /*4860*/  @!UP4 UIADD3 UR18, UPT, UPT, UR50, 0x50, URZ ;  /* 0x000000503212c890 */ /* 0x000fe2000fffe0ff */
[----:B------:R-:W-:Y:S01]  /*4870*/  UMOV UR19, UR51 ;  /* 0x0000003300137c82 */ /* 0x000fe20008000000 */
[----:B------:R-:W-:Y:S01]  /*4880*/  UMOV UR17, UR49 ;  /* 0x0000003100117c82 */ /* 0x000fe20008000000 */
[----:B------:R1:W-:Y:S01]  /*4890*/  @!UP1 UTMALDG.3D [UR8], [UR22], desc[UR14] ;  /* 0x00000e08160095b4 */ /* 0x0003e20008011000 */
[----:B------:R-:W-:Y:S01]  /*48a0*/  VOTEU.ALL UP1, P5 ;  /* 0x0000000000ff7886 */ /* 0x000fe20002820000 */
[----:B------:R-:W-:Y:S01]  /*48b0*/  @!UP3 UTMALDG.3D [UR40], [UR22], desc[UR14] ;  /* 0x00000e281600b5b4 */ /* 0x000fe20008011000 */
[----:B------:R2:W-:Y:S01]  /*48c0*/  @!UP2 UTMALDG.3D [UR32], [UR22], desc[UR14] ;  /* 0x00000e201600a5b4 */ /* 0x0005e20008011000 */
[----:B------:R-:W-:Y:S02]  /*48d0*/  VOTEU.ALL UP2, P5 ;  /* 0x0000000000ff7886 */ /* 0x000fe40002840000 */
[----:B------:R3:W-:Y:S01]  /*48e0*/  @!UP1 UTMALDG.3D [UR24], [UR22], desc[UR14] ;  /* 0x00000e18160095b4 */ /* 0x0007e20008011000 */
[----:B------:R-:W-:Y:S02]  /*48f0*/  VOTEU.ALL UP1, P5 ;  /* 0x0000000000ff7886 */ /* 0x000fe40002820000 */
[----:B------:R3:W-:Y:S01]  /*4900*/  @!UP2 UTMALDG.3D [UR16], [UR22], desc[UR14] ;  /* 0x00000e101600a5b4 */ /* 0x0007e20008011000 */
[----:B-1----:R-:W-:Y:S02]  /*4910*/  @!UP4 UIADD3 UR8, UPT, UPT, UR7, 0x1980, URZ ;  /* 0x000019800708c890 */ /* 0x002fe4000fffe0ff */
[----:B------:R-:W-:Y:S09]  /*4920*/  @!UP4 UIADD3 UR10, UPT, UPT, UR50, 0x60, URZ ;  /* 0x00000060320ac890 */ /* 0x000ff2000fffe0ff */
[----:B------:R3:W-:Y:S01]  /*4930*/  @!UP1 UTMALDG.3D [UR8], [UR22], desc[UR14] ;  /* 0x00000e08160095b4 */ /* 0x0007e20008011000 */
[----:B------:R3:W-:Y:S01]  /*4940*/  @!P5 SYNCS.ARRIVE.TRANS64.RED.A0TR RZ, [UR7+0x40], R21 ;  /* 0x00004015ffffd9a7 */ /* 0x0007e20008300407 */
[----:B------:R-:W-:Y:S01]  /*4950*/  UPLOP3.LUT UP1, UPT, UPT, UPT, UPT, 0x80, 0x8 ;  /* 0x000000000008789c */ /* 0x000fe20003f2f070 */
[----:B--2---:R-:W-:Y:S01]  /*4960*/  @P3 R2UR UR36, R28 ;  /* 0x000000001c2432ca */ /* 0x004fe200000e0000 */
[----:B------:R-:W-:Y:S01]  /*4970*/  SYNCS.ARRIVE.TRANS64.RED.A1T0 RZ, [UR37], RZ ;  /* 0x000000ffffff79a7 */ /* 0x000fe20008100425 */
[----:B------:R-:W-:Y:S02]  /*4980*/  @!UPT UIADD3 URZ, UPT, UPT, URZ, URZ, URZ ;  /* 0x000000fffffff290 */ /* 0x000fe4000fffe0ff */
[----:B------:R-:W-:Y:S11]  /*4990*/  @P3 BRA `(.L_x_75) ;  /* 0xfffffff4001c3947 */ /* 0x000ff6000383ffff */
[----:B------:R-:W-:Y:S07]  /*49a0*/  MOV R0, UR7 ;  /* 0x0000000700007c02 */ /* 0x000fee0008000f00 */
.L_x_76:
[----:B-1----:R-:W-:-:S04]  /*49b0*/  SHF.L.U32 R3, R31, 0x1f, RZ ;  /* 0x0000001f1f037819 */ /* 0x002fc800000006ff */
[----:B------:R1:W2:Y:S03]  /*49c0*/  SYNCS.PHASECHK.TRANS64.TRYWAIT P0, [R0+URZ+0x48], R3 ;  /* 0x00004803000075a7 */ /* 0x0002a600080011ff */
[----:B--2---:R-:W-:Y:S05]  /*49d0*/  @!P0 NANOSLEEP.SYNCS 0x989680 ;  /* 0x009896800000895d */ /* 0x004fea0003900000 */
[----:B------:R-:W2:Y:S02]  /*49e0*/  @!P0 SYNCS.PHASECHK.TRANS64 P0, [R0+URZ+0x48], R3 ;  /* 0x00004803000085a7 */ /* 0x000ea400080010ff */
[----:B--23--:R-:W-:Y:S05]  /*49f0*/  @P0 EXIT ;  /* 0x000000000000094d */ /* 0x00cfea0003800000 */
[----:B------:R-:W-:Y:S05]  /*4a00*/  BRA `(.L_x_76) ;  /* 0xfffffffc00e87947 */ /* 0x000fea000383ffff */
.L_x_67:
[----:B------:R-:W-:-:S06]  /*4a10*/  UISETP.GE.AND UP1, UPT, UR8, 0x4, UPT ;  /* 0x000000040800788c */ /* 0x000fcc000bf26270 */
[----:B------:R-:W-:-:S13]  /*4a20*/  PLOP3.LUT P0, PT, PT, PT, UP1, 0x80, 0x8 ;  /* 0x000000000008781c */ /* 0x000fda0003f0f018 */
[----:B------:R-:W-:Y:S05]  /*4a30*/  @!P0 EXIT ;  /* 0x000000000000894d */ /* 0x000fea0003800000 */
[----:B------:R-:W-:Y:S01]  /*4a40*/  BAR.SYNC.DEFER_BLOCKING 0x6, 0xa0 ;  /* 0x0182800000007b1d */ /* 0x000fe20000010000 */
[--C-:B------:R-:W-:Y:S01]  /*4a50*/  SHF.R.U32.HI R4, RZ, 0x4, R145.reuse ;  /* 0x00000004ff047819 */ /* 0x100fe20000011691 */
[C---:B------:R-:W-:Y:S01]  /*4a60*/  IMAD.SHL.U32 R0, R145.reuse, 0x10, RZ ;  /* 0x0000001091007824 */ /* 0x040fe200078e00ff */
[----:B------:R-:W-:Y:S01]  /*4a70*/  CS2R R142, SRZ ;  /* 0x00000000008e7805 */ /* 0x000fe2000001ff00 */
[----:B------:R-:W-:Y:S01]  /*4a80*/  IMAD.U32 R2, R145, 0x10000, RZ ;  /* 0x0001000091027824 */ /* 0x000fe200078e00ff */
[----:B------:R-:W-:Y:S01]  /*4a90*/  LOP3.LUT R4, R4, 0x1, RZ, 0xc0, !PT ;  /* 0x0000000104047812 */ /* 0x000fe200078ec0ff */
[----:B------:R-:W-:Y:S02]  /*4aa0*/  UMOV UR44, 0x400 ;  /* 0x00000400002c7882 */ /* 0x000fe40000000000 */
[----:B------:R-:W1:Y:S01]  /*4ab0*/  LDC R137, c[0x0][0x370] ;  /* 0x0000dc00ff897b82 */ /* 0x000e620000000800 */
[----:B------:R-:W-:Y:S01]  /*4ac0*/  ULEA UR44, UR37, UR44, 0x18 ;  /* 0x0000002c252c7291 */ /* 0x000fe2000f8ec0ff */
[----:B------:R-:W-:Y:S01]  /*4ad0*/  LOP3.LUT R0, R0, 0xf0, RZ, 0xc0, !PT ;  /* 0x000000f000007812 */ /* 0x000fe200078ec0ff */
[----:B------:R-:W-:Y:S01]  /*4ae0*/  IMAD.MOV.U32 R144, RZ, RZ, RZ ;  /* 0x000000ffff907224 */ /* 0x000fe200078e00ff */
[----:B------:R-:W-:Y:S01]  /*4af0*/  LOP3.LUT R139, R4, 0x60, R145, 0xf8, !PT ;  /* 0x00000060048b7812 */ /* 0x000fe200078ef891 */
[----:B------:R-:W-:Y:S01]  /*4b00*/  IMAD.MOV.U32 R147, RZ, RZ, RZ ;  /* 0x000000ffff937224 */ /* 0x000fe200078e00ff */
[----:B------:R-:W-:Y:S01]  /*4b10*/  LOP3.LUT R2, R2, 0x600000, RZ, 0xc0, !PT ;  /* 0x0060000002027812 */ /* 0x000fe200078ec0ff */
[----:B------:R-:W2:Y:S01]  /*4b20*/  LDCU.64 UR48, c[0x0][0x348] ;  /* 0x00006900ff3077ac */ /* 0x000ea20008000a00 */
[----:B------:R-:W4:Y:S01]  /*4b30*/  LDC R72, c[0x0][0xb0c] ;  /* 0x0002c300ff487b82 */ /* 0x000f220000000800 */
[----:B------:R-:W-:Y:S01]  /*4b40*/  IMAD R139, R139, 0x8, R0 ;  /* 0x000000088b8b7824 */ /* 0x000fe200078e0200 */
[----:B------:R-:W-:Y:S01]  /*4b50*/  LOP3.LUT R145, R145, 0x60, RZ, 0xc0, !PT ;  /* 0x0000006091917812 */ /* 0x000fe200078ec0ff */
[----:B------:R-:W1:Y:S01]  /*4b60*/  LDCU.64 UR40, c[0x0][0x888] ;  /* 0x00011100ff2877ac */ /* 0x000e620008000a00 */
[----:B------:R-:W1:Y:S04]  /*4b70*/  LDCU.64 UR42, c[0x0][0x890] ;  /* 0x00011200ff2a77ac */ /* 0x000e680008000a00 */
[----:B------:R-:W1:Y:S01]  /*4b80*/  LDC R136, c[0x0][0xb20] ;  /* 0x0002c800ff887b82 */ /* 0x000e620000000800 */
[----:B------:R-:W3:Y:S01]  /*4b90*/  LDS R3, [UR44+0x110] ;  /* 0x0001102cff037984 */ /* 0x000ee20008000800 */
[----:B------:R-:W-:-:S06]  /*4ba0*/  UMOV UR38, URZ ;  /* 0x000000ff00267c82 */ /* 0x000fcc0008000000 */
[----:B------:R-:W1:Y:S08]  /*4bb0*/  LDC R23, c[0x0][0xb30] ;  /* 0x0002cc00ff177b82 */ /* 0x000e700000000800 */
[----:B------:R-:W1:Y:S08]  /*4bc0*/  LDC.64 R130, c[0x0][0xb10] ;  /* 0x0002c400ff827b82 */ /* 0x000e700000000a00 */
[----:B------:R-:W1:Y:S08]  /*4bd0*/  LDC.64 R18, c[0x0][0xb18] ;  /* 0x0002c600ff127b82 */ /* 0x000e700000000a00 */
[----:B------:R-:W1:Y:S08]  /*4be0*/  LDC.64 R16, c[0x0][0xb28] ;  /* 0x0002ca00ff107b82 */ /* 0x000e700000000a00 */
[----:B------:R-:W1:Y:S01]  /*4bf0*/  LDC.64 R128, c[0x0][0x8b0] ;  /* 0x00022c00ff807b82 */ /* 0x000e620000000a00 */
[----:B---3--:R-:W-:-:S07]  /*4c00*/  IMAD.IADD R2, R3, 0x1, R2 ;  /* 0x0000000103027824 */ /* 0x008fce00078e0202 */
[----:B------:R-:W3:Y:S08]  /*4c10*/  LDC.64 R126, c[0x0][0x8a8] ;  /* 0x00022a00ff7e7b82 */ /* 0x000ef00000000a00 */
[----:B--2-4-:R-:W1:Y:S02]  /*4c20*/  LDC R138, c[0x0][0x374] ;  /* 0x0000dd00ff8a7b82 */ /* 0x014e640000000800 */
.L_x_95:
[----:B------:R-:W-:Y:S02]  /*4c30*/  LEA R0, R147, UR44, 0x3 ;  /* 0x0000002c93007c11 */ /* 0x000fe4000f8e18ff */
[----:B------:R-:W-:Y:S02]  /*4c40*/  SHF.L.U32 R3, R143, 0x1f, RZ ;  /* 0x0000001f8f037819 */ /* 0x000fe400000006ff */
[----:B------:R-:W-:Y:S02]  /*4c50*/  LEA R12, R147, UR44, 0x4 ;  /* 0x0000002c930c7c11 */ /* 0x000fe4000f8e20ff */
[----:B--2---:R-:W2:Y:S02]  /*4c60*/  SYNCS.PHASECHK.TRANS64.TRYWAIT P0, [R0+URZ+0x60], R3 ;  /* 0x00006003000075a7 */ /* 0x004ea400080011ff */
[----:B-12---:R-:W-:Y:S05]  /*4c70*/  @!P0 BRA `(.L_x_77) ;  /* 0x00000030003c8947 */ /* 0x006fea0003800000 */
.L_x_127:
[----:B------:R-:W-:Y:S01]  /*4c80*/  ISETP.GE.AND P0, PT, R22, 0x1, PT ;  /* 0x000000011600780c */ /* 0x000fe20003f06270 */
[----:B------:R-:W4:Y:S01]  /*4c90*/  LDS.128 R12, [R12+0xf0] ;  /* 0x0000f0000c0c7984 */ /* 0x000f220000000c00 */
[----:B-1----:R-:W-:Y:S01]  /*4ca0*/  ISETP.NE.U32.AND P3, PT, R128, RZ, PT ;  /* 0x000000ff8000720c */ /* 0x002fe20003f65070 */
[----:B--2---:R-:W-:Y:S01]  /*4cb0*/  VIADD R0, R0, 0x70 ;  /* 0x0000007000007836 */ /* 0x004fe20000000000 */
[----:B------:R-:W-:Y:S04]  /*4cc0*/  UISETP.NE.AND UP0, UPT, UR45, URZ, UPT ;  /* 0x000000ff2d00728c */ /* 0x000fe8000bf05270 */
[----:B------:R-:W-:Y:S01]  /*4cd0*/  PRMT R0, RZ, 0x654, R0 ;  /* 0x00000654ff007816 */ /* 0x000fe20000000000 */
[----:B------:R-:W-:Y:S01]  /*4ce0*/  @!PT LDS RZ, [RZ] ;  /* 0x00000000fffff984 */ /* 0x000fe20000000800 */
[----:B------:R-:W-:Y:S01]  /*4cf0*/  @!PT LDS RZ, [RZ] ;  /* 0x00000000fffff984 */ /* 0x000fe20000000800 */
[----:B------:R-:W-:Y:S01]  /*4d00*/  @!PT LDS RZ, [RZ] ;  /* 0x00000000fffff984 */ /* 0x000fe20000000800 */
[----:B------:R-:W-:Y:S01]  /*4d10*/  @!PT LDS RZ, [RZ] ;  /* 0x00000000fffff984 */ /* 0x000fe20000000800 */
[----:B------:R1:W-:Y:S06]  /*4d20*/  MEMBAR.ALL.CTA ;  /* 0x0000000000007992 */ /* 0x0003ec0000008000 */
[----:B-1----:R-:W1:Y:S01]  /*4d30*/  FENCE.VIEW.ASYNC.S ;  /* 0x00000000000073c6 */ /* 0x002e620000000000 */
[----:B------:R-:W-:Y:S01]  /*4d40*/  PLOP3.LUT P2, PT, PT, PT, UP0, 0x80, 0x8 ;  /* 0x000000000008781c */ /* 0x000fe20003f4f008 */
[----:B-1----:R1:W-:Y:S01]  /*4d50*/  SYNCS.ARRIVE.TRANS64.RED.A1T0 RZ, [R0+URZ], RZ ;  /* 0x000000ff00ff79a7 */ /* 0x0023e200081004ff */
[----:B----4-:R-:W-:Y:S04]  /*4d60*/  LOP3.LUT P6, RZ, R14, 0x1, RZ, 0xc0, !PT ;  /* 0x000000010eff7812 */ /* 0x010fe800078cc0ff */
[----:B------:R-:W-:Y:S09]  /*4d70*/  P2R R146, PR, RZ, 0x40 ;  /* 0x00000040ff927803 */ /* 0x000ff20000000000 */
[----:B------:R-:W-:Y:S02]  /*4d80*/  @P6 MOV R75, R12 ;  /* 0x0000000c004b6202 */ /* 0x000fe40000000f00 */
[----:B------:R-:W-:Y:S01]  /*4d90*/  @P6 LOP3.LUT R73, R13, 0xffff, RZ, 0xc0, !PT ;  /* 0x0000ffff0d496812 */ /* 0x000fe200078ec0ff */
[----:B-1----:R-:W-:Y:S06]  /*4da0*/  @!P0 BRA `(.L_x_78) ;  /* 0x0000000000a48947 */ /* 0x002fec0003800000 */
[----:B------:R-:W-:Y:S01]  /*4db0*/  IMAD.HI.U32 R11, R138, R19, RZ ;  /* 0x000000138a0b7227 */ /* 0x000fe200078e00ff */
[----:B------:R-:W-:Y:S02]  /*4dc0*/  ISETP.NE.AND P0, PT, R18, 0x1, PT ;  /* 0x000000011200780c */ /* 0x000fe40003f05270 */
[----:B------:R-:W-:Y:S01]  /*4dd0*/  ISETP.NE.AND P1, PT, R22, 0x1, PT ;  /* 0x000000011600780c */ /* 0x000fe20003f25270 */
[----:B------:R-:W-:Y:S01]  /*4de0*/  IMAD.HI.U32 R10, R137, R130, RZ ;  /* 0x00000082890a7227 */ /* 0x000fe200078e00ff */
[----:B------:R-:W-:Y:S02]  /*4df0*/  SHF.R.U32.HI R11, RZ, R136, R11 ;  /* 0x00000088ff0b7219 */ /* 0x000fe4000001160b */
[----:B------:R-:W-:Y:S01]  /*4e00*/  ISETP.NE.AND P4, PT, R72, 0x1, PT ;  /* 0x000000014800780c */ /* 0x000fe20003f85270 */
[----:B------:R-:W-:Y:S01]  /*4e10*/  IMAD.HI.U32 R24, R75, R130, RZ ;  /* 0x000000824b187227 */ /* 0x000fe200078e00ff */
[----:B------:R-:W-:Y:S02]  /*4e20*/  SHF.R.U32.HI R10, RZ, R131, R10 ;  /* 0x00000083ff0a7219 */ /* 0x000fe4000001160a */
[----:B------:R-:W-:Y:S01]  /*4e30*/  SEL R3, R138, R11, !P0 ;  /* 0x0000000b8a037207 */ /* 0x000fe20004000000 */
[----:B------:R-:W-:Y:S01]  /*4e40*/  IMAD.HI.U32 R11, R73, R19, RZ ;  /* 0x00000013490b7227 */ /* 0x000fe200078e00ff */
[----:B------:R-:W-:Y:S02]  /*4e50*/  SEL R7, R137, R10, !P4 ;  /* 0x0000000a89077207 */ /* 0x000fe40006000000 */
[----:B------:R-:W-:Y:S01]  /*4e60*/  SHF.R.U32.HI R24, RZ, R131, R24 ;  /* 0x00000083ff187219 */ /* 0x000fe20000011618 */
[-C--:B------:R-:W-:Y:S04]  /*4e70*/  IMAD.HI.U32 R10, R3, R16.reuse, RZ ;  /* 0x00000010030a7227 */ /* 0x080fe800078e00ff */
[----:B------:R-:W-:Y:S01]  /*4e80*/  IMAD.HI.U32 R20, R7, R16, RZ ;  /* 0x0000001007147227 */ /* 0x000fe200078e00ff */
[-C--:B------:R-:W-:Y:S02]  /*4e90*/  @P1 SHF.R.U32.HI R3, RZ, R17.reuse, R10 ;  /* 0x00000011ff031219 */ /* 0x080fe4000001160a */
[----:B------:R-:W-:Y:S02]  /*4ea0*/  SHF.R.U32.HI R10, RZ, R136, R11 ;  /* 0x00000088ff0a7219 */ /* 0x000fe4000001160b */
[----:B------:R-:W-:Y:S01]  /*4eb0*/  @P1 SHF.R.U32.HI R7, RZ, R17, R20 ;  /* 0x00000011ff071219 */ /* 0x000fe20000011614 */
[C---:B------:R-:W-:Y:S01]  /*4ec0*/  IMAD R4, R22.reuse, R3, RZ ;  /* 0x0000000316047224 */ /* 0x040fe200078e02ff */
[----:B------:R-:W-:Y:S02]  /*4ed0*/  SEL R5, R73, R10, !P0 ;  /* 0x0000000a49057207 */ /* 0x000fe40004000000 */
[----:B------:R-:W-:Y:S01]  /*4ee0*/  SEL R3, R75, R24, !P4 ;  /* 0x000000184b037207 */ /* 0x000fe20006000000 */
[----:B------:R-:W-:Y:S01]  /*4ef0*/  IMAD R6, R22, R7, RZ ;  /* 0x0000000716067224 */ /* 0x000fe200078e02ff */
[C---:B------:R-:W-:Y:S01]  /*4f00*/  ISETP.GE.AND P0, PT, R5.reuse, R4, PT ;  /* 0x000000040500720c */ /* 0x040fe20003f06270 */
[----:B------:R-:W-:Y:S03]  /*4f10*/  IMAD.HI.U32 R8, R5, R16, RZ ;  /* 0x0000001005087227 */ /* 0x000fe600078e00ff */
[----:B------:R-:W-:Y:S01]  /*4f20*/  ISETP.GE.OR P0, PT, R3, R6, P0 ;  /* 0x000000060300720c */ /* 0x000fe20000706670 */
[----:B------:R-:W-:Y:S01]  /*4f30*/  IMAD.MOV R6, RZ, RZ, -R3 ;  /* 0x000000ffff067224 */ /* 0x000fe200078e0a03 */
[-C--:B------:R-:W-:Y:S03]  /*4f40*/  SHF.R.U32.HI R8, RZ, R17.reuse, R8 ;  /* 0x00000011ff087219 */ /* 0x080fe60000011608 */
[----:B------:R-:W-:Y:S01]  /*4f50*/  IMAD R75, R72, R6, R75 ;  /* 0x00000006484b7224 */ /* 0x000fe200078e024b */
[----:B------:R-:W-:Y:S05]  /*4f60*/  SEL R9, R5, R8, !P1 ;  /* 0x0000000805097207 */ /* 0x000fea0004800000 */
[----:B------:R-:W-:Y:S02]  /*4f70*/  IMAD.MOV R8, RZ, RZ, -R9 ;  /* 0x000000ffff087224 */ /* 0x000fe400078e0a09 */
[C---:B------:R-:W-:Y:S04]  /*4f80*/  @!P0 IMAD.HI.U32 R4, R3.reuse, R16, RZ ;  /* 0x0000001003048227 */ /* 0x040fe800078e00ff */
[----:B------:R-:W-:Y:S01]  /*4f90*/  IMAD R8, R22, R8, R5 ;  /* 0x0000000816087224 */ /* 0x000fe200078e0205 */
[----:B------:R-:W-:Y:S04]  /*4fa0*/  @!P0 SHF.R.U32.HI R4, RZ, R17, R4 ;  /* 0x00000011ff048219 */ /* 0x000fe80000011604 */
[----:B------:R-:W-:Y:S02]  /*4fb0*/  @!P0 SEL R0, R3, R4, !P1 ;  /* 0x0000000403008207 */ /* 0x000fe40004800000 */
[----:B------:R-:W-:Y:S02]  /*4fc0*/  IADD3 R4, PT, PT, -R5, RZ, RZ ;  /* 0x000000ff05047210 */ /* 0x000fe40007ffe1ff */
[----:B------:R-:W-:Y:S01]  /*4fd0*/  @!P0 IADD3 R9, PT, PT, R9, -R0, RZ ;  /* 0x8000000009098210 */ /* 0x000fe20007ffe0ff */
[----:B------:R-:W-:Y:S02]  /*4fe0*/  @!P0 IMAD R0, R7, R8, R0 ;  /* 0x0000000807008224 */ /* 0x000fe400078e0200 */
[----:B------:R-:W-:Y:S02]  /*4ff0*/  IMAD R73, R18, R4, R73 ;  /* 0x0000000412497224 */ /* 0x000fe400078e0249 */
[----:B------:R-:W-:Y:S02]  /*5000*/  @!P0 IMAD R5, R9, R22, R3 ;  /* 0x0000001609058224 */ /* 0x000fe400078e0203 */
[----:B------:R-:W-:Y:S04]  /*5010*/  @!P0 IMAD.MOV.U32 R3, RZ, RZ, R0 ;  /* 0x000000ffff038224 */ /* 0x000fe800078e0000 */
[----:B------:R-:W-:Y:S02]  /*5020*/  IMAD R75, R3, R72, R75 ;  /* 0x00000048034b7224 */ /* 0x000fe400078e024b */
[----:B------:R-:W-:Y:S02]  /*5030*/  IMAD R73, R5, R18, R73 ;  /* 0x0000001205497224 */ /* 0x000fe400078e0249 */
.L_x_78:
[----:B------:R-:W-:Y:S01]  /*5040*/  UISETP.NE.U32.AND UP3, UPT, UR42, URZ, UPT ;  /* 0x000000ff2a00728c */ /* 0x000fe2000bf65070 */
[----:B------:R-:W-:Y:S03]  /*5050*/  ISETP.NE.AND.EX P3, PT, R129, RZ, PT, P3 ;  /* 0x000000ff8100720c */ /* 0x000fe60003f65330 */
[----:B------:R-:W-:Y:S09]  /*5060*/  UISETP.NE.AND.EX UP3, UPT, UR43, URZ, UPT, UP3 ;  /* 0x000000ff2b00728c */ /* 0x000ff2000bf65330 */
[----:B------:R-:W-:Y:S05]  /*5070*/  BRA.U !UP3, `(.L_x_79) ;  /* 0x000000010b387547 */ /* 0x000fea000b800000 */
[----:B------:R-:W-:Y:S01]  /*5080*/  UISETP.NE.U32.AND UP0, UPT, UR40, URZ, UPT ;  /* 0x000000ff2800728c */ /* 0x000fe2000bf05070 */
[----:B------:R-:W-:Y:S03]  /*5090*/  HFMA2 R134, -RZ, RZ, 0, 5.9604644775390625e-08 ;  /* 0x00000001ff867431 */ /* 0x000fe600000001ff */
[----:B------:R-:W-:Y:S06]  /*50a0*/  UISETP.NE.AND.EX UP0, UPT, UR41, URZ, UPT, UP0 ;  /* 0x000000ff2900728c */ /* 0x000fec000bf05300 */
[----:B------:R-:W-:Y:S05]  /*50b0*/  PLOP3.LUT P0, PT, PT, PT, UP0, 0x80, 0x8 ;  /* 0x000000000008781c */ /* 0x000fea0003f0f008 */
[----:B------:R-:W1:Y:S01]  /*50c0*/  @UP0 LDCU.64 UR6, c[0x0][0x888] ;  /* 0x00011100ff0607ac */ /* 0x000e620008000a00 */
[----:B------:R-:W-:Y:S04]  /*50d0*/  @UP0 UIMAD UR4, UR36, UR42, URZ ;  /* 0x0000002a240402a4 */ /* 0x000fe8000f8e02ff */
[----:B-1----:R-:W-:Y:S06]  /*50e0*/  @UP0 UIMAD.WIDE UR6, UR4, 0x4, UR6 ;  /* 0x00000004040608a5 */ /* 0x002fec000f8e0206 */
[----:B------:R-:W-:Y:S02]  /*50f0*/  IMAD.U32 R4, RZ, RZ, UR6 ;  /* 0x00000006ff047e24 */ /* 0x000fe4000f8e00ff */
[----:B------:R-:W-:Y:S05]  /*5100*/  IMAD.U32 R5, RZ, RZ, UR7 ;  /* 0x00000007ff057e24 */ /* 0x000fea000f8e00ff */
[----:B------:R-:W2:Y:S02]  /*5110*/  @P0 LDG.E R0, desc[UR46][R4.64] ;  /* 0x0000002e04000981 */ /* 0x000ea4000c1e1900 */
[----:B--2---:R-:W-:Y:S01]  /*5120*/  @P0 R2UR UR39, R0 ;  /* 0x00000000002702ca */ /* 0x004fe200000e0000 */
[----:B------:R-:W-:Y:S05]  /*5130*/  IMAD.MOV.U32 R0, RZ, RZ, 0x1 ;  /* 0x00000001ff007424 */ /* 0x000fea00078e00ff */
[----:B------:R-:W-:Y:S08]  /*5140*/  @!P0 PRMT R134, R0, 0x7610, R134 ;  /* 0x0000761000868816 */ /* 0x000ff00000000086 */
[----:B------:R-:W1:Y:S02]  /*5150*/  @!UP0 LDCU UR39, c[0x0][0x880] ;  /* 0x00011000ff2787ac */ /* 0x000e640008000800 */
.L_x_79:
[----:B------:R-:W-:Y:S05]  /*5160*/  @!P3 BRA `(.L_x_80) ;  /* 0x000000000020b947 */ /* 0x000fea0003800000 */
[----:B---3--:R-:W-:Y:S04]  /*5170*/  ISETP.NE.U32.AND P0, PT, R126, RZ, PT ;  /* 0x000000ff7e00720c */ /* 0x008fe80003f05070 */
[----:B------:R-:W-:Y:S11]  /*5180*/  ISETP.NE.AND.EX P0, PT, R127, RZ, PT, P0 ;  /* 0x000000ff7f00720c */ /* 0x000ff60003f05300 */
[----:B------:R-:W-:Y:S02]  /*5190*/  @!UPT UIADD3 URZ, UPT, UPT, URZ, URZ, URZ ;  /* 0x000000fffffff290 */ /* 0x000fe4000fffe0ff */
[----:B------:R-:W2:Y:S01]  /*51a0*/  @P0 LDC.64 R4, c[0x0][0x8a8] ;  /* 0x00022a00ff040b82 */ /* 0x000ea20000000a00 */
[----:B------:R-:W-:Y:S04]  /*51b0*/  @P0 IMAD R0, R128, UR36, RZ ;  /* 0x0000002480000c24 */ /* 0x000fe8000f8e02ff */
[----:B--2---:R-:W-:Y:S05]  /*51c0*/  @P0 IMAD.WIDE R4, R0, 0x4, R4 ;  /* 0x0000000400040825 */ /* 0x004fea00078e0204 */
[----:B-----5:R2:W5:Y:S02]  /*51d0*/  @P0 LDG.E R74, desc[UR46][R4.64] ;  /* 0x0000002e044a0981 */ /* 0x020564000c1e1900 */
[----:B--2---:R-:W4:Y:S02]  /*51e0*/  @!P0 LDC R74, c[0x0][0x8a0] ;  /* 0x00022800ff4a8b82 */ /* 0x004f240000000800 */
.L_x_80:
[----:B------:R-:W2:Y:S01]  /*51f0*/  LDC.64 R4, c[0x0][0xb10] ;  /* 0x0002c400ff047b82 */ /* 0x000ea20000000a00 */
[----:B------:R-:W-:Y:S01]  /*5200*/  UISETP.NE.AND UP4, UPT, UR45, URZ, UPT ;  /* 0x000000ff2d00728c */ /* 0x000fe2000bf85270 */
[----:B-1----:R-:W-:Y:S01]  /*5210*/  @P2 FSETP.NEU.AND P1, PT, RZ, UR39, PT ;  /* 0x00000027ff002c0b */ /* 0x002fe2000bf2d000 */
[----:B------:R-:W-:Y:S01]  /*5220*/  UPLOP3.LUT UP0, UPT, UPT, UPT, UPT, 0x40, 0x4 ;  /* 0x000000000004789c */ /* 0x000fe20003f0e870 */
[----:B------:R-:W-:Y:S01]  /*5230*/  @P2 LOP3.LUT P0, RZ, R134, 0xff, RZ, 0xc0, !PT ;  /* 0x000000ff86ff2812 */ /* 0x000fe2000780c0ff */
[----:B------:R-:W-:Y:S03]  /*5240*/  ULEA UR50, UR38, UR44, 0x3 ;  /* 0x0000002c26327291 */ /* 0x000fe6000f8e18ff */
[----:B------:R-:W1:Y:S01]  /*5250*/  LDC.64 R6, c[0x0][0xb18] ;  /* 0x0002c600ff067b82 */ /* 0x000e620000000a00 */
[----:B------:R-:W-:Y:S01]  /*5260*/  SHF.L.U32 R8, R144, 0x1f, RZ ;  /* 0x0000001f90087819 */ /* 0x000fe200000006ff */
[----:B------:R-:W-:Y:S01]  /*5270*/  VIADD R147, R147, 0x1 ;  /* 0x0000000193937836 */ /* 0x000fe20000000000 */
[----:B------:R-:W-:Y:S02]  /*5280*/  @P6 SHF.R.U32.HI R141, RZ, 0x10, R13 ;  /* 0x00000010ff8d6819 */ /* 0x000fe4000001160d */
[----:B------:R-:W-:Y:S02]  /*5290*/  CS2R R118, SRZ ;  /* 0x0000000000767805 */ /* 0x000fe4000001ff00 */
[----:B------:R-:W-:Y:S01]  /*52a0*/  CS2R R110, SRZ ;  /* 0x00000000006e7805 */ /* 0x000fe2000001ff00 */
[----:B------:R-:W3:Y:S01]  /*52b0*/  @UP4 LDCU.64 UR4, c[0x0][0x888] ;  /* 0x00011100ff0447ac */ /* 0x000ee20008000a00 */
[----:B------:R-:W-:Y:S02]  /*52c0*/  CS2R R102, SRZ ;  /* 0x0000000000667805 */ /* 0x000fe4000001ff00 */
[----:B------:R-:W-:Y:S02]  /*52d0*/  CS2R R94, SRZ ;  /* 0x00000000005e7805 */ /* 0x000fe4000001ff00 */
[----:B------:R-:W-:Y:S02]  /*52e0*/  CS2R R86, SRZ ;  /* 0x0000000000567805 */ /* 0x000fe4000001ff00 */
[----:B------:R-:W-:Y:S02]  /*52f0*/  CS2R R78, SRZ ;  /* 0x00000000004e7805 */ /* 0x000fe4000001ff00 */
[----:B------:R-:W-:Y:S01]  /*5300*/  CS2R R80, SRZ ;  /* 0x0000000000507805 */ /* 0x000fe2000001ff00 */
[----:B------:R-:W-:Y:S01]  /*5310*/  @UP4 UPLOP3.LUT UP0, UPT, UPT, UPT, UP3, 0x80, 0x8 ;  /* 0x000000000008489c */ /* 0x000fe20003f0f030 */
[----:B------:R-:W-:Y:S01]  /*5320*/  @P2 VOTEU.ANY UP1, P1 ;  /* 0x0000000000ff2886 */ /* 0x000fe20000820100 */
[----:B---3--:R-:W-:Y:S02]  /*5330*/  @UP4 UISETP.NE.U32.AND UP2, UPT, UR4, URZ, UPT ;  /* 0x000000ff0400428c */ /* 0x008fe4000bf45070 */
[----:B------:R-:W-:Y:S02]  /*5340*/  @UP4 USEL UR4, URZ, 0xffffffff, UP1 ;  /* 0xffffffffff044887 */ /* 0x000fe40008800000 */
[----:B------:R-:W-:Y:S01]  /*5350*/  @UP4 UISETP.NE.AND.EX UP2, UPT, UR5, URZ, UPT, UP2 ;  /* 0x000000ff0500428c */ /* 0x000fe2000bf45320 */
[----:B------:R-:W-:Y:S01]  /*5360*/  @P2 VOTEU.ANY UP1, P0 ;  /* 0x0000000000ff2886 */ /* 0x000fe20000020100 */
[----:B------:R-:W-:Y:S02]  /*5370*/  ISETP.NE.AND P0, PT, R23, 0x1, PT ;  /* 0x000000011700780c */ /* 0x000fe40003f05270 */
[----:B------:R-:W-:Y:S04]  /*5380*/  @UP4 USEL UR5, URZ, 0xffffffff, UP2 ;  /* 0xffffffffff054887 */ /* 0x000fe80009000000 */
[----:B------:R-:W-:Y:S04]  /*5390*/  @UP0 USEL UR4, UR5, UR4, !UP1 ;  /* 0x0000000405040287 */ /* 0x000fe8000c800000 */
[----:B------:R-:W-:Y:S03]  /*53a0*/  @UP4 ULOP3.LUT UR4, UR4, 0x1, URZ, 0xc0, !UPT ;  /* 0x0000000104044892 */ /* 0x000fe6000f8ec0ff */
[----:B------:R-:W3:Y:S01]  /*53b0*/  @!P0 LDC R0, c[0x0][0xb20] ;  /* 0x0002c800ff008b82 */ /* 0x000ee20000000800 */
[----:B------:R-:W-:Y:S01]  /*53c0*/  UISETP.NE.U32.OR UP0, UPT, UR4, 0x1, !UP4 ;  /* 0x000000010400788c */ /* 0x000fe2000e705470 */
[----:B--2---:R-:W-:Y:S01]  /*53d0*/  @!P0 IMAD.HI.U32 R4, R75, R4, RZ ;  /* 0x000000044b048227 */ /* 0x004fe200078e00ff */
[----:B-1----:R-:W-:Y:S05]  /*53e0*/  @!P0 ISETP.NE.AND P1, PT, R6, 0x1, PT ;  /* 0x000000010600880c */ /* 0x002fea0003f25270 */
[----:B------:R-:W1:Y:S01]  /*53f0*/  @!P0 LDC R3, c[0x0][0xb0c] ;  /* 0x0002c300ff038b82 */ /* 0x000e620000000800 */
[----:B------:R-:W-:Y:S01]  /*5400*/  @!P0 IMAD.HI.U32 R7, R73, R7, RZ ;  /* 0x0000000749078227 */ /* 0x000fe200078e00ff */
[----:B------:R-:W-:Y:S02]  /*5410*/  PLOP3.LUT P3, PT, PT, PT, UP0, 0x80, 0x8 ;  /* 0x000000000008781c */ /* 0x000fe40003f6f008 */
[----:B------:R-:W-:Y:S11]  /*5420*/  @!P0 SHF.R.U32.HI R4, RZ, R5, R4 ;  /* 0x00000005ff048219 */ /* 0x000ff60000011604 */
[----:B------:R-:W-:Y:S04]  /*5430*/  @P3 SHF.L.U32 R9, R142, 0x1f, RZ ;  /* 0x0000001f8e093819 */ /* 0x000fe800000006ff */
[----:B------:R-:W2:Y:S01]  /*5440*/  @P3 SYNCS.PHASECHK.TRANS64.TRYWAIT P5, [UR44+0x40], R9 ;  /* 0x00004009ff0035a7 */ /* 0x000ea200080a112c */
[----:B---3--:R-:W-:Y:S02]  /*5450*/  @!P0 SHF.R.U32.HI R0, RZ, R0, R7 ;  /* 0x00000000ff008219 */ /* 0x008fe40000011607 */
[----:B-1----:R-:W-:Y:S02]  /*5460*/  @!P0 ISETP.NE.AND P2, PT, R3, 0x1, PT ;  /* 0x000000010300880c */ /* 0x002fe40003f45270 */
[----:B------:R-:W-:Y:S02]  /*5470*/  @!P0 SEL R5, R73, R0, !P1 ;  /* 0x0000000049058207 */ /* 0x000fe40004800000 */
[----:B------:R-:W-:Y:S05]  /*5480*/  @!P0 SEL R4, R75, R4, !P2 ;  /* 0x000000044b048207 */ /* 0x000fea0005000000 */
[----:B------:R-:W-:Y:S02]  /*5490*/  @!P0 IMAD.IADD R0, R5, 0x1, -R4 ;  /* 0x0000000105008824 */ /* 0x000fe400078e0a04 */
[----:B------:R-:W-:Y:S01]  /*54a0*/  @!P0 IMAD.IADD R4, R4, 0x1, -R5 ;  /* 0x0000000104048824 */ /* 0x000fe200078e0a05 */
[----:B------:R1:W3:Y:S01]  /*54b0*/  SYNCS.PHASECHK.TRANS64.TRYWAIT P4, [UR50+0x80], R8 ;  /* 0x00008008ff0075a7 */ /* 0x0002e20008081132 */
[----:B------:R-:W-:Y:S02]  /*54c0*/  @!P0 IMAD R75, R0, R3, R75 ;  /* 0x00000003004b8224 */ /* 0x000fe400078e024b */
[----:B------:R-:W-:Y:S01]  /*54d0*/  @!P0 IMAD R73, R4, R6, R73 ;  /* 0x0000000604498224 */ /* 0x000fe200078e0249 */
[----:B------:R-:W-:Y:S02]  /*54e0*/  PLOP3.LUT P0, PT, PT, PT, PT, 0x8, 0x80 ;  /* 0x000000000080781c */ /* 0x000fe40003f0e170 */
[----:B--2---:R-:W-:Y:S01]  /*54f0*/  @P3 PLOP3.LUT P0, PT, P5, PT, PT, 0x8, 0x80 ;  /* 0x000000000080381c */ /* 0x004fe20002f0e170 */
[----:B------:R-:W-:Y:S01]  /*5500*/  @!UPT UIADD3 URZ, UPT, UPT, URZ, URZ, URZ ;  /* 0x000000fffffff290 */ /* 0x000fe2000fffe0ff */
[----:B-1----:R-:W-:Y:S11]  /*5510*/  BRA.U !UP0, `(.L_x_81) ;  /* 0x0000000108a87547 */ /* 0x002ff6000b800000 */
[----:B------:R-:W-:Y:S02]  /*5520*/  FSETP.NEU.AND P2, PT, RZ, UR39, PT ;  /* 0x00000027ff007c0b */ /* 0x000fe4000bf4d000 */
[----:B------:R-:W-:Y:S01]  /*5530*/  LOP3.LUT P1, RZ, R134, 0xff, RZ, 0xc0, !PT ;  /* 0x000000ff86ff7812 */ /* 0x000fe2000782c0ff */
[----:B------:R-:W-:Y:S01]  /*5540*/  @!UPT UIADD3 URZ, UPT, UPT, URZ, URZ, URZ ;  /* 0x000000fffffff290 */ /* 0x000fe2000fffe0ff */
[----:B------:R-:W-:Y:S11]  /*5550*/  @!P0 BRA `(.L_x_82) ;  /* 0x00000000000c8947 */ /* 0x000ff60003800000 */
[----:B------:R-:W-:Y:S04]  /*5560*/  SHF.L.U32 R3, R142, 0x1f, RZ ;  /* 0x0000001f8e037819 */ /* 0x000fe800000006ff */
[----:B------:R-:W1:Y:S02]  /*5570*/  SYNCS.PHASECHK.TRANS64.TRYWAIT P0, [UR44+0x40], R3 ;  /* 0x00004003ff0075a7 */ /* 0x000e64000800112c */
[----:B-1----:R-:W-:Y:S05]  /*5580*/  @!P0 BRA `(.L_x_83) ;  /* 0x00000028000c8947 */ /* 0x002fea0003800000 */
.L_x_82:
[----:B------:R-:W-:Y:S01]  /*5590*/  UISETP.NE.U32.AND UP0, UPT, UR40, URZ, UPT ;  /* 0x000000ff2800728c */ /* 0x000fe2000bf05070 */
[----:B------:R-:W-:Y:S01]  /*55a0*/  CS2R R80, SRZ ;  /* 0x0000000000507805 */ /* 0x000fe2000001ff00 */
[----:B------:R-:W-:Y:S01]  /*55b0*/  VOTEU.ANY UP1, P2 ;  /* 0x0000000000ff7886 */ /* 0x000fe20001020100 */
[----:B------:R-:W-:Y:S01]  /*55c0*/  USEL UR4, URZ, 0xffffffff, UP1 ;  /* 0xffffffffff047887 */ /* 0x000fe20008800000 */
[----:B------:R-:W-:Y:S01]  /*55d0*/  CS2R R78, SRZ ;  /* 0x00000000004e7805 */ /* 0x000fe2000001ff00 */
[----:B------:R-:W-:Y:S01]  /*55e0*/  UISETP.NE.AND.EX UP0, UPT, UR41, URZ, UPT, UP0 ;  /* 0x000000ff2900728c */ /* 0x000fe2000bf05300 */
[----:B------:R-:W-:Y:S02]  /*55f0*/  CS2R R86, SRZ ;  /* 0x0000000000567805 */ /* 0x000fe4000001ff00 */
[----:B------:R-:W-:Y:S02]  /*5600*/  CS2R R94, SRZ ;  /* 0x00000000005e7805 */ /* 0x000fe4000001ff00 */
[----:B------:R-:W-:Y:S01]  /*5610*/  CS2R R102, SRZ ;  /* 0x0000000000667805 */ /* 0x000fe2000001ff00 */
[----:B------:R-:W-:Y:S01]  /*5620*/  USEL UR5, URZ, 0xffffffff, UP0 ;  /* 0xffffffffff057887 */ /* 0x000fe20008000000 */
[----:B------:R-:W-:Y:S02]  /*5630*/  CS2R R110, SRZ ;  /* 0x00000000006e7805 */ /* 0x000fe4000001ff00 */
[----:B------:R-:W-:Y:S01]  /*5640*/  CS2R R118, SRZ ;  /* 0x0000000000767805 */ /* 0x000fe2000001ff00 */
[----:B------:R-:W-:Y:S01]  /*5650*/  VOTEU.ANY UP0, P1 ;  /* 0x0000000000ff7886 */ /* 0x000fe20000800100 */
[----:B------:R-:W-:Y:S01]  /*5660*/  @UP3 USEL UR4, UR5, UR4, !UP0 ;  /* 0x0000000405043287 */ /* 0x000fe2000c000000 */
[----:B------:R-:W-:Y:S03]  /*5670*/  LOP3.LUT R142, R142, 0x1, RZ, 0x3c, !PT ;  /* 0x000000018e8e7812 */ /* 0x000fe600078e3cff */
[----:B------:R-:W-:Y:S04]  /*5680*/  ULOP3.LUT UR4, UR4, 0x1, URZ, 0xc0, !UPT ;  /* 0x0000000104047892 */ /* 0x000fe8000f8ec0ff */
[----:B------:R-:W-:Y:S02]  /*5690*/  UISETP.NE.U32.AND UP0, UPT, UR4, 0x1, UPT ;  /* 0x000000010400788c */ /* 0x000fe4000bf05070 */
[----:B------:R-:W-:Y:S04]  /*56a0*/  UIADD3 UR4, UPT, UPT, UR44, 0x48, URZ ;  /* 0x000000482c047890 */ /* 0x000fe8000fffe0ff */
[----:B------:R-:W-:Y:S01]  /*56b0*/  PLOP3.LUT P0, PT, PT, PT, UP0, 0x80, 0x8 ;  /* 0x000000000008781c */ /* 0x000fe20003f0f008 */
[----:B------:R-:W-:Y:S11]  /*56c0*/  UPRMT UR4, UR37, 0x654, UR4 ;  /* 0x0000065425047896 */ /* 0x000ff60008000004 */
[----:B------:R-:W-:Y:S01]  /*56d0*/  @!UPT UIADD3 URZ, UPT, UPT, URZ, URZ, URZ ;  /* 0x000000fffffff290 */ /* 0x000fe2000fffe0ff */
[----:B------:R2:W1:Y:S04]  /*56e0*/  @P0 LDS.64 R80, [R139+UR44+0x180] ;  /* 0x0001802c8b500984 */ /* 0x0004680008000a00 */
[----:B------:R2:W1:Y:S04]  /*56f0*/  @P0 LDS.64 R78, [R139+UR44+0x580] ;  /* 0x0005802c8b4e0984 */ /* 0x0004680008000a00 */
[----:B------:R2:W1:Y:S04]  /*5700*/  @P0 LDS.64 R86, [R139+UR44+0x980] ;  /* 0x0009802c8b560984 */ /* 0x0004680008000a00 */
[----:B------:R2:W1:Y:S04]  /*5710*/  @P0 LDS.64 R94, [R139+UR44+0xd80] ;  /* 0x000d802c8b5e0984 */ /* 0x0004680008000a00 */
[----:B------:R2:W1:Y:S04]  /*5720*/  @P0 LDS.64 R102, [R139+UR44+0x1180] ;  /* 0x0011802c8b660984 */ /* 0x0004680008000a00 */
[----:B------:R2:W1:Y:S04]  /*5730*/  @P0 LDS.64 R110, [R139+UR44+0x1580] ;  /* 0x0015802c8b6e0984 */ /* 0x0004680008000a00 */
[----:B------:R2:W1:Y:S01]  /*5740*/  @P0 LDS.64 R118, [R139+UR44+0x1980] ;  /* 0x0019802c8b760984 */ /* 0x0004620008000a00 */
[----:B------:R-:W-:Y:S01]  /*5750*/  @!PT LDS RZ, [RZ] ;  /* 0x00000000fffff984 */ /* 0x000fe20000000800 */
[----:B------:R-:W-:Y:S01]  /*5760*/  @!PT LDS RZ, [RZ] ;  /* 0x00000000fffff984 */ /* 0x000fe20000000800 */
[----:B------:R-:W-:Y:S01]  /*5770*/  @!PT LDS RZ, [RZ] ;  /* 0x00000000fffff984 */ /* 0x000fe20000000800 */
[----:B------:R-:W-:Y:S01]  /*5780*/  @!PT LDS RZ, [RZ] ;  /* 0x00000000fffff984 */ /* 0x000fe20000000800 */
[----:B------:R4:W-:Y:S06]  /*5790*/  MEMBAR.ALL.CTA ;  /* 0x0000000000007992 */ /* 0x0009ec0000008000 */
[----:B----4-:R-:W4:Y:S02]  /*57a0*/  FENCE.VIEW.ASYNC.S ;  /* 0x00000000000073c6 */ /* 0x010f240000000000 */
[----:B----4-:R-:W-:Y:S01]  /*57b0*/  SYNCS.ARRIVE.TRANS64.RED.A1T0 RZ, [UR4], RZ ;  /* 0x000000ffffff79a7 */ /* 0x010fe20008100404 */
.L_x_81:
[----:B---3--:R-:W-:Y:S05]  /*57c0*/  @P4 BRA `(.L_x_84) ;  /* 0x0000000000084947 */ /* 0x008fea0003800000 */
[----:B------:R-:W3:Y:S02]  /*57d0*/  SYNCS.PHASECHK.TRANS64.TRYWAIT P0, [UR50+0x80], R8 ;  /* 0x00008008ff0075a7 */ /* 0x000ee40008001132 */
[----:B---3--:R-:W-:Y:S05]  /*57e0*/  @!P0 BRA `(.L_x_85) ;  /* 0x00000024008c8947 */ /* 0x008fea0003800000 */
.L_x_84:
[----:B------:R-:W-:Y:S04]  /*57f0*/  ULEA.HI UR4, UR38, UR38, URZ, 0x1 ;  /* 0x0000002626047291 */ /* 0x000fe8000f8f08ff */
[----:B------:R-:W-:Y:S02]  /*5800*/  USHF.R.U32.HI UR5, URZ, 0x1, UR4 ;  /* 0x00000001ff057899 */ /* 0x000fe40008011604 */
[----:B------:R-:W-:Y:S04]  /*5810*/  ULOP3.LUT UR4, UR4, 0xffe, URZ, 0xc0, !UPT ;  /* 0x00000ffe04047892 */ /* 0x000fe8000f8ec0ff */
[----:B------:R-:W-:Y:S01]  /*5820*/  UIADD3 UR4, UPT, UPT, -UR4, UR38, URZ ;  /* 0x0000002604047290 */ /* 0x000fe2000fffe1ff */
[----:B------:R-:W-:Y:S04]  /*5830*/  IMAD.U32 R5, RZ, RZ, UR5 ;  /* 0x00000005ff057e24 */ /* 0x000fe8000f8e00ff */
[----:B-1----:R-:W-:Y:S01]  /*5840*/  IMAD R3, R5, 0x70, R2 ;  /* 0x0000007005037824 */ /* 0x002fe200078e0202 */
[----:B------:R-:W-:Y:S05]  /*5850*/  MOV R76, UR4 ;  /* 0x00000004004c7c02 */ /* 0x000fea0008000f00 */
[----:B------:R-:W-:Y:S05]  /*5860*/  IMAD R76, R76, 0x100000, R3 ;  /* 0x001000004c4c7824 */ /* 0x000fea00078e0203 */
[----:B------:R-:W-:Y:S04]  /*5870*/  SHF.R.U32.HI R7, RZ, 0x15, R76 ;  /* 0x00000015ff077819 */ /* 0x000fe8000001164c */
[----:B------:R-:W-:Y:S11]  /*5880*/  LOP3.LUT P0, RZ, R7, 0x3, R140, 0x48, !PT ;  /* 0x0000000307ff7812 */ /* 0x000ff6000780488c */
[----:B------:R-:W-:Y:S02]  /*5890*/  @!UPT UIADD3 URZ, UPT, UPT, URZ, URZ, URZ ;  /* 0x000000fffffff290 */ /* 0x000fe4000fffe0ff */
[----:B------:R-:W-:Y:S05]  /*58a0*/  @!P0 BRA `(.L_x_86) ;  /* 0x0000000000408947 */ /* 0x000fea0003800000 */
[----:B------:R-:W1:Y:S01]  /*58b0*/  LDCU.64 UR8, c[0x4][0x68] ;  /* 0x01000d00ff0877ac */ /* 0x000e620008000a00 */
[----:B------:R-:W-:Y:S01]  /*58c0*/  MOV R15, 0x0 ;  /* 0x00000000000f7802 */ /* 0x000fe20000000f00 */
[----:B------:R-:W-:Y:S02]  /*58d0*/  HFMA2 R12, -RZ, RZ, 0, 5.9604644775390625e-08 ;  /* 0x00000001ff0c7431 */ /* 0x000fe400000001ff */
[----:B------:R-:W-:Y:S02]  /*58e0*/  IMAD.MOV.U32 R8, RZ, RZ, 0x192 ;  /* 0x00000192ff087424 */ /* 0x000fe400078e00ff */
[----:B------:R-:W-:Y:S01]  /*58f0*/  IMAD.MOV.U32 R13, RZ, RZ, RZ ;  /* 0x000000ffff0d7224 */ /* 0x000fe200078e00ff */
[----:B------:R-:W3:Y:S01]  /*5900*/  LDCU.64 UR6, c[0x4][0x70] ;  /* 0x01000e00ff0677ac */ /* 0x000ee20008000a00 */
[----:B------:R-:W2:Y:S01]  /*5910*/  LDC.64 R14, c[0x4][R15] ;  /* 0x010000000f0e7b82 */ /* 0x000ea20000000a00 */
[----:B------:R-:W4:Y:S01]  /*5920*/  LDCU.64 UR4, c[0x4][0x8] ;  /* 0x01000100ff0477ac */ /* 0x000f220008000a00 */
[----:B-1----:R-:W-:Y:S01]  /*5930*/  MOV R5, UR9 ;  /* 0x0000000900057c02 */ /* 0x002fe20008000f00 */
[----:B------:R-:W-:Y:S01]  /*5940*/  IMAD.U32 R4, RZ, RZ, UR8 ;  /* 0x00000008ff047e24 */ /* 0x000fe2000f8e00ff */
[----:B---3--:R-:W-:Y:S01]  /*5950*/  MOV R7, UR7 ;  /* 0x0000000700077c02 */ /* 0x008fe20008000f00 */
[----:B------:R-:W-:Y:S01]  /*5960*/  IMAD.U32 R6, RZ, RZ, UR6 ;  /* 0x00000006ff067e24 */ /* 0x000fe2000f8e00ff */
[----:B----4-:R-:W-:Y:S01]  /*5970*/  MOV R11, UR5 ;  /* 0x00000005000b7c02 */ /* 0x010fe20008000f00 */
[----:B------:R-:W-:Y:S02]  /*5980*/  IMAD.U32 R10, RZ, RZ, UR4 ;  /* 0x00000004ff0a7e24 */ /* 0x000fe4000f8e00ff */
[----:B------:R-:W-:Y:S07]  /*5990*/  LEPC R20, `(.L_x_86) ;  /* 0x000000001014794e */ /* 0x000fee0000000000 */
[----:B--2--5:R-:W-:Y:S05]  /*59a0*/  CALL.ABS.NOINC R14 ;  /* 0x000000000e007343 */ /* 0x024fea0003c00000 */
.L_x_86:
[----:B------:R-:W-:Y:S05]  /*59b0*/  WARPSYNC.ALL ;  /* 0x0000000000007948 */ /* 0x000fea0003800000 */
[C---:B------:R-:W-:Y:S01]  /*59c0*/  R2UR UR4, R76.reuse ;  /* 0x000000004c0472ca */ /* 0x040fe200000e0000 */
[----:B------:R-:W-:Y:S05]  /*59d0*/  VIADD R3, R76, 0x10 ;  /* 0x000000104c037836 */ /* 0x000fea0000000000 */
[----:B------:R-:W-:Y:S04]  /*59e0*/  SHF.R.U32.HI R3, RZ, 0x15, R3 ;  /* 0x00000015ff037819 */ /* 0x000fe80000011603 */
[----:B------:R-:W-:Y:S03]  /*59f0*/  LOP3.LUT P0, RZ, R3, 0x3, R140, 0x48, !PT ;  /* 0x0000000303ff7812 */ /* 0x000fe6000780488c */
[----:B------:R-:W1:Y:S01]  /*5a00*/  LDTM.16dp32bit_t0_t15.x8 R64, tmem[UR4] ;  /* 0x00000004004079ee */ /* 0x000e620008980000 */
[----:B------:R-:W3:Y:S09]  /*5a10*/  LDTM.16dp32bit_t16_t31.x8 R64, tmem[UR4+0x8] ;  /* 0x00000804004079ee */ /* 0x000ef200089a0000 */
[----:B---3--:R-:W-:Y:S05]  /*5a20*/  @!P0 BRA `(.L_x_87) ;  /* 0x0000000000408947 */ /* 0x008fea0003800000 */
[----:B------:R-:W3:Y:S01]  /*5a30*/  LDCU.64 UR8, c[0x4][0x68] ;  /* 0x01000d00ff0877ac */ /* 0x000ee20008000a00 */
[----:B------:R-:W-:Y:S01]  /*5a40*/  MOV R15, 0x0 ;  /* 0x00000000000f7802 */ /* 0x000fe20000000f00 */
[----:B------:R-:W-:Y:S02]  /*5a50*/  HFMA2 R12, -RZ, RZ, 0, 5.9604644775390625e-08 ;  /* 0x00000001ff0c7431 */ /* 0x000fe400000001ff */
[----:B------:R-:W-:Y:S02]  /*5a60*/  IMAD.MOV.U32 R8, RZ, RZ, 0x192 ;  /* 0x00000192ff087424 */ /* 0x000fe400078e00ff */
[----:B------:R-:W-:Y:S01]  /*5a70*/  IMAD.MOV.U32 R13, RZ, RZ, RZ ;  /* 0x000000ffff0d7224 */ /* 0x000fe200078e00ff */
[----:B------:R-:W2:Y:S01]  /*5a80*/  LDCU.64 UR6, c[0x4][0x70] ;  /* 0x01000e00ff0677ac */ /* 0x000ea20008000a00 */
[----:B------:R-:W1:Y:S01]  /*5a90*/  LDC.64 R14, c[0x4][R15] ;  /* 0x010000000f0e7b82 */ /* 0x000e620000000a00 */
[----:B------:R-:W4:Y:S01]  /*5aa0*/  LDCU.64 UR4, c[0x4][0x8] ;  /* 0x01000100ff0477ac */ /* 0x000f220008000a00 */
[----:B---3--:R-:W-:Y:S01]  /*5ab0*/  MOV R5, UR9 ;  /* 0x0000000900057c02 */ /* 0x008fe20008000f00 */
[----:B------:R-:W-:Y:S01]  /*5ac0*/  IMAD.U32 R4, RZ, RZ, UR8 ;  /* 0x00000008ff047e24 */ /* 0x000fe2000f8e00ff */
[----:B--2---:R-:W-:Y:S01]  /*5ad0*/  MOV R7, UR7 ;  /* 0x0000000700077c02 */ /* 0x004fe20008000f00 */
[----:B------:R-:W-:Y:S01]  /*5ae0*/  IMAD.U32 R6, RZ, RZ, UR6 ;  /* 0x00000006ff067e24 */ /* 0x000fe2000f8e00ff */
[----:B----4-:R-:W-:Y:S01]  /*5af0*/  MOV R11, UR5 ;  /* 0x00000005000b7c02 */ /* 0x010fe20008000f00 */
[----:B------:R-:W-:Y:S02]  /*5b00*/  IMAD.U32 R10, RZ, RZ, UR4 ;  /* 0x00000004ff0a7e24 */ /* 0x000fe4000f8e00ff */
[----:B------:R-:W-:Y:S07]  /*5b10*/  LEPC R20, `(.L_x_87) ;  /* 0x000000001014794e */ /* 0x000fee0000000000 */
[----:B-1---5:R-:W-:Y:S05]  /*5b20*/  CALL.ABS.NOINC R14 ;  /* 0x000000000e007343 */ /* 0x022fea0003c00000 */
.L_x_87:
[----:B------:R-:W-:Y:S05]  /*5b30*/  WARPSYNC.ALL ;  /* 0x0000000000007948 */ /* 0x000fea0003800000 */
[C---:B------:R-:W-:Y:S01]  /*5b40*/  R2UR UR4, R76.reuse ;  /* 0x000000004c0472ca */ /* 0x040fe200000e0000 */
[----:B------:R-:W-:Y:S05]  /*5b50*/  VIADD R3, R76, 0x20 ;  /* 0x000000204c037836 */ /* 0x000fea0000000000 */
[----:B------:R-:W-:Y:S04]  /*5b60*/  SHF.R.U32.HI R3, RZ, 0x15, R3 ;  /* 0x00000015ff037819 */ /* 0x000fe80000011603 */
[----:B------:R-:W-:Y:S03]  /*5b70*/  LOP3.LUT P0, RZ, R3, 0x3, R140, 0x48, !PT ;  /* 0x0000000303ff7812 */ /* 0x000fe6000780488c */
[----:B------:R-:W3:Y:S01]  /*5b80*/  LDTM.16dp32bit_t0_t15.x8 R56, tmem[UR4+0x10] ;  /* 0x00001004003879ee */ /* 0x000ee20008980000 */
[----:B------:R-:W1:Y:S09]  /*5b90*/  LDTM.16dp32bit_t16_t31.x8 R56, tmem[UR4+0x18] ;  /* 0x00001804003879ee */ /* 0x000e7200089a0000 */
[----:B-1----:R-:W-:Y:S05]  /*5ba0*/  @!P0 BRA `(.L_x_88) ;  /* 0x0000000000408947 */ /* 0x002fea0003800000 */
[----:B------:R-:W1:Y:S01]  /*5bb0*/  LDCU.64 UR8, c[0x4][0x68] ;  /* 0x01000d00ff0877ac */ /* 0x000e620008000a00 */
[----:B------:R-:W-:Y:S01]  /*5bc0*/  MOV R15, 0x0 ;  /* 0x00000000000f7802 */ /* 0x000fe20000000f00 */
[----:B------:R-:W-:Y:S02]  /*5bd0*/  HFMA2 R12, -RZ, RZ, 0, 5.9604644775390625e-08 ;  /* 0x00000001ff0c7431 */ /* 0x000fe400000001ff */
[----:B------:R-:W-:Y:S02]  /*5be0*/  IMAD.MOV.U32 R8, RZ, RZ, 0x192 ;  /* 0x00000192ff087424 */ /* 0x000fe400078e00ff */
[----:B------:R-:W-:Y:S01]  /*5bf0*/  IMAD.MOV.U32 R13, RZ, RZ, RZ ;  /* 0x000000ffff0d7224 */ /* 0x000fe200078e00ff */
[----:B------:R-:W2:Y:S01]  /*5c00*/  LDCU.64 UR6, c[0x4][0x70] ;  /* 0x01000e00ff0677ac */ /* 0x000ea20008000a00 */
[----:B------:R-:W3:Y:S01]  /*5c10*/  LDC.64 R14, c[0x4][R15] ;  /* 0x010000000f0e7b82 */ /* 0x000ee20000000a00 */
[----:B------:R-:W4:Y:S01]  /*5c20*/  LDCU.64 UR4, c[0x4][0x8] ;  /* 0x01000100ff0477ac */ /* 0x000f220008000a00 */
[----:B-1----:R-:W-:Y:S01]  /*5c30*/  MOV R5, UR9 ;  /* 0x0000000900057c02 */ /* 0x002fe20008000f00 */
[----:B------:R-:W-:Y:S01]  /*5c40*/  IMAD.U32 R4, RZ, RZ, UR8 ;  /* 0x00000008ff047e24 */ /* 0x000fe2000f8e00ff */
[----:B--2---:R-:W-:Y:S01]  /*5c50*/  MOV R7, UR7 ;  /* 0x0000000700077c02 */ /* 0x004fe20008000f00 */
[----:B------:R-:W-:Y:S01]  /*5c60*/  IMAD.U32 R6, RZ, RZ, UR6 ;  /* 0x00000006ff067e24 */ /* 0x000fe2000f8e00ff */
[----:B----4-:R-:W-:Y:S01]  /*5c70*/  MOV R11, UR5 ;  /* 0x00000005000b7c02 */ /* 0x010fe20008000f00 */
[----:B------:R-:W-:Y:S02]  /*5c80*/  IMAD.U32 R10, RZ, RZ, UR4 ;  /* 0x00000004ff0a7e24 */ /* 0x000fe4000f8e00ff */
[----:B------:R-:W-:Y:S07]  /*5c90*/  LEPC R20, `(.L_x_88) ;  /* 0x000000001014794e */ /* 0x000fee0000000000 */
[----:B---3-5:R-:W-:Y:S05]  /*5ca0*/  CALL.ABS.NOINC R14 ;  /* 0x000000000e007343 */ /* 0x028fea0003c00000 */
.L_x_88:
[----:B------:R-:W-:Y:S05]  /*5cb0*/  WARPSYNC.ALL ;  /* 0x0000000000007948 */ /* 0x000fea0003800000 */
[C---:B------:R-:W-:Y:S01]  /*5cc0*/  R2UR UR4, R76.reuse ;  /* 0x000000004c0472ca */ /* 0x040fe200000e0000 */
[----:B------:R-:W-:Y:S05]  /*5cd0*/  VIADD R3, R76, 0x30 ;  /* 0x000000304c037836 */ /* 0x000fea0000000000 */
[----:B------:R-:W-:Y:S04]  /*5ce0*/  SHF.R.U32.HI R3, RZ, 0x15, R3 ;  /* 0x00000015ff037819 */ /* 0x000fe80000011603 */
[----:B------:R-:W-:Y:S03]  /*5cf0*/  LOP3.LUT P0, RZ, R3, 0x3, R140, 0x48, !PT ;  /* 0x0000000303ff7812 */ /* 0x000fe6000780488c */
[----:B------:R-:W1:Y:S01]  /*5d00*/  LDTM.16dp32bit_t0_t15.x8 R48, tmem[UR4+0x20] ;  /* 0x00002004003079ee */ /* 0x000e620008980000 */
        /* <DEDUP_REMOVED lines=18> */
.L_x_89:
        /* <DEDUP_REMOVED lines=24> */
.L_x_90:
        /* <DEDUP_REMOVED lines=24> */
.L_x_91:
        /* <DEDUP_REMOVED lines=24> */
.L_x_92:
[----:B------:R-:W-:Y:S01]  /*62b0*/  ISETP.NE.AND P0, PT, R145, RZ, PT ;  /* 0x000000ff9100720c */ /* 0x000fe20003f05270 */
[----:B------:R-:W-:Y:S05]  /*62c0*/  WARPSYNC.ALL ;  /* 0x0000000000007948 */ /* 0x000fea0003800000 */
[----:B------:R-:W-:Y:S01]  /*62d0*/  R2UR UR4, R76 ;  /* 0x000000004c0472ca */ /* 0x000fe200000e0000 */
[----:B------:R-:W-:Y:S01]  /*62e0*/  UIADD3 UR5, UPT, UPT, UR50, 0xa0, URZ ;  /* 0x000000a032057890 */ /* 0x000fe2000fffe0ff */
[----:B------:R-:W-:Y:S01]  /*62f0*/  F2FP.F16.E4M3.UNPACK_B R0, R80 ;  /* 0x00000050ff00723e */ /* 0x000fe200020006ff */
[C---:B----45:R-:W-:Y:S01]  /*6300*/  FMUL R64, R74.reuse, R64 ;  /* 0x000000404a407220 */ /* 0x070fe20000400000 */
[----:B------:R-:W-:Y:S01]  /*6310*/  F2FP.F16.E4M3.UNPACK_B R80, R80.H1 ;  /* 0x00000050ff50723e */ /* 0x000fe200030006ff */
[----:B------:R-:W-:Y:S01]  /*6320*/  UPRMT UR5, UR37, 0x654, UR5 ;  /* 0x0000065425057896 */ /* 0x000fe20008000005 */
[-C--:B------:R-:W-:Y:S01]  /*6330*/  F2FP.F16.E4M3.UNPACK_B R14, R81.reuse ;  /* 0x00000051ff0e723e */ /* 0x080fe200020006ff */
[--C-:B------:R-:W-:Y:S01]  /*6340*/  HADD2.F32 R3, -RZ, R0.reuse.H0_H0 ;  /* 0x20000000ff037230 */ /* 0x100fe20000004100 */
[----:B------:R-:W-:Y:S01]  /*6350*/  F2FP.F16.E4M3.UNPACK_B R20, R81.H1 ;  /* 0x00000051ff14723e */ /* 0x000fe200030006ff */
[----:B------:R-:W-:Y:S02]  /*6360*/  HADD2.F32 R0, -RZ, R0.H1_H1 ;  /* 0x30000000ff007230 */ /* 0x000fe40000004100 */
[----:B------:R-:W-:Y:S01]  /*6370*/  FMUL R65, R74, R65 ;  /* 0x000000414a417220 */ /* 0x000fe20000400000 */
[----:B------:R-:W-:Y:S02]  /*6380*/  HADD2.F32 R13, -RZ, R80.H0_H0 ;  /* 0x20000050ff0d7230 */ /* 0x000fe40000004100 */
[----:B------:R-:W-:Y:S01]  /*6390*/  FFMA R64, R3, UR39, R64 ;  /* 0x0000002703407c23 */ /* 0x000fe20008000040 */
[----:B------:R-:W-:Y:S01]  /*63a0*/  LDTM.16dp32bit_t0_t15.x8 R4, tmem[UR4+0x60] ;  /* 0x00006004000479ee */ /* 0x000fe20008980000 */
[----:B------:R-:W1:Y:S01]  /*63b0*/  LDTM.16dp32bit_t16_t31.x8 R4, tmem[UR4+0x68] ;  /* 0x00006804000479ee */ /* 0x000e6200089a0000 */
[----:B------:R-:W-:Y:S01]  /*63c0*/  NOP ;  /* 0x0000000000007918 */ /* 0x000fe20000000000 */
[----:B-1----:R-:W-:Y:S01]  /*63d0*/  SYNCS.ARRIVE.TRANS64.RED.A1T0 RZ, [UR5], RZ ;  /* 0x000000ffffff79a7 */ /* 0x002fe20008100405 */
[----:B------:R-:W-:Y:S01]  /*63e0*/  FFMA R65, R0, UR39, R65 ;  /* 0x0000002700417c23 */ /* 0x000fe20008000041 */
[--C-:B------:R-:W-:Y:S02]  /*63f0*/  HADD2.F32 R15, -RZ, R14.reuse.H0_H0 ;  /* 0x2000000eff0f7230 */ /* 0x100fe40000004100 */
[C---:B------:R-:W-:Y:S01]  /*6400*/  FMUL R68, R74.reuse, R68 ;  /* 0x000000444a447220 */ /* 0x040fe20000400000 */
[----:B------:R-:W-:Y:S02]  /*6410*/  HADD2.F32 R14, -RZ, R14.H1_H1 ;  /* 0x3000000eff0e7230 */ /* 0x000fe40000004100 */
[C---:B------:R-:W-:Y:S01]  /*6420*/  FMUL R69, R74.reuse, R69 ;  /* 0x000000454a457220 */ /* 0x040fe20000400000 */
[C---:B---3--:R-:W-:Y:S01]  /*6430*/  FMUL R56, R74.reuse, R56 ;  /* 0x000000384a387220 */ /* 0x048fe20000400000 */
[C---:B------:R-:W-:Y:S01]  /*6440*/  FMUL R57, R74.reuse, R57 ;  /* 0x000000394a397220 */ /* 0x040fe20000400000 */
[C---:B------:R-:W-:Y:S01]  /*6450*/  FMUL R60, R74.reuse, R60 ;  /* 0x0000003c4a3c7220 */ /* 0x040fe20000400000 */
[----:B------:R-:W-:Y:S01]  /*6460*/  F2FP.F16.E4M3.UNPACK_B R81, R78 ;  /* 0x0000004eff51723e */ /* 0x000fe200020006ff */
[C---:B------:R-:W-:Y:S01]  /*6470*/  FMUL R61, R74.reuse, R61 ;  /* 0x0000003d4a3d7220 */ /* 0x040fe20000400000 */
[C---:B------:R-:W-:Y:S01]  /*6480*/  FMUL R48, R74.reuse, R48 ;  /* 0x000000304a307220 */ /* 0x040fe20000400000 */
[----:B------:R-:W-:Y:S01]  /*6490*/  F2FP.F16.E4M3.UNPACK_B R82, R79 ;  /* 0x0000004fff52723e */ /* 0x000fe200020006ff */
[----:B------:R-:W-:Y:S02]  /*64a0*/  HADD2.F32 R12, -RZ, R80.H1_H1 ;  /* 0x30000050ff0c7230 */ /* 0x000fe40000004100 */
[C---:B------:R-:W-:Y:S01]  /*64b0*/  FMUL R49, R74.reuse, R49 ;  /* 0x000000314a317220 */ /* 0x040fe20000400000 */
[--C-:B------:R-:W-:Y:S02]  /*64c0*/  HADD2.F32 R77, -RZ, R81.reuse.H0_H0 ;  /* 0x20000051ff4d7230 */ /* 0x100fe40000004100 */
[C---:B------:R-:W-:Y:S01]  /*64d0*/  FMUL R52, R74.reuse, R52 ;  /* 0x000000344a347220 */ /* 0x040fe20000400000 */
[----:B------:R-:W-:Y:S01]  /*64e0*/  F2FP.F16.E4M3.UNPACK_B R80, R78.H1 ;  /* 0x0000004eff50723e */ /* 0x000fe200030006ff */
[----:B------:R-:W-:Y:S02]  /*64f0*/  HADD2.F32 R78, -RZ, R81.H1_H1 ;  /* 0x30000051ff4e7230 */ /* 0x000fe40000004100 */
[C---:B------:R-:W-:Y:S01]  /*6500*/  FMUL R53, R74.reuse, R53 ;  /* 0x000000354a357220 */ /* 0x040fe20000400000 */
[--C-:B------:R-:W-:Y:S02]  /*6510*/  HADD2.F32 R81, -RZ, R82.reuse.H0_H0 ;  /* 0x20000052ff517230 */ /* 0x100fe40000004100 */
[C---:B------:R-:W-:Y:S01]  /*6520*/  FMUL R40, R74.reuse, R40 ;  /* 0x000000284a287220 */ /* 0x040fe20000400000 */
[----:B------:R-:W-:Y:S01]  /*6530*/  F2FP.F16.E4M3.UNPACK_B R84, R79.H1 ;  /* 0x0000004fff54723e */ /* 0x000fe200030006ff */
[----:B------:R-:W-:Y:S02]  /*6540*/  HADD2.F32 R82, -RZ, R82.H1_H1 ;  /* 0x30000052ff527230 */ /* 0x000fe40000004100 */
[C---:B------:R-:W-:Y:S01]  /*6550*/  FMUL R41, R74.reuse, R41 ;  /* 0x000000294a297220 */ /* 0x040fe20000400000 */
[C---:B------:R-:W-:Y:S01]  /*6560*/  FMUL R44, R74.reuse, R44 ;  /* 0x0000002c4a2c7220 */ /* 0x040fe20000400000 */
[----:B------:R-:W-:Y:S01]  /*6570*/  F2FP.F16.E4M3.UNPACK_B R89, R86 ;  /* 0x00000056ff59723e */ /* 0x000fe200020006ff */
[C---:B------:R-:W-:Y:S01]  /*6580*/  FMUL R45, R74.reuse, R45 ;  /* 0x0000002d4a2d7220 */ /* 0x040fe20000400000 */
[C---:B------:R-:W-:Y:S01]  /*6590*/  FMUL R32, R74.reuse, R32 ;  /* 0x000000204a207220 */ /* 0x040fe20000400000 */
[----:B------:R-:W-:Y:S01]  /*65a0*/  F2FP.F16.E4M3.UNPACK_B R88, R86.H1 ;  /* 0x00000056ff58723e */ /* 0x000fe200030006ff */
[C---:B------:R-:W-:Y:S01]  /*65b0*/  FMUL R33, R74.reuse, R33 ;  /* 0x000000214a217220 */ /* 0x040fe20000400000 */
[--C-:B------:R-:W-:Y:S02]  /*65c0*/  HADD2.F32 R85, -RZ, R89.reuse.H0_H0 ;  /* 0x20000059ff557230 */ /* 0x100fe40000004100 */
[C---:B------:R-:W-:Y:S01]  /*65d0*/  FMUL R36, R74.reuse, R36 ;  /* 0x000000244a247220 */ /* 0x040fe20000400000 */
[----:B------:R-:W-:Y:S01]  /*65e0*/  F2FP.F16.E4M3.UNPACK_B R90, R87 ;  /* 0x00000057ff5a723e */ /* 0x000fe200020006ff */
[----:B------:R-:W-:Y:S02]  /*65f0*/  HADD2.F32 R86, -RZ, R89.H1_H1 ;  /* 0x30000059ff567230 */ /* 0x000fe40000004100 */
[C---:B------:R-:W-:Y:S01]  /*6600*/  FMUL R37, R74.reuse, R37 ;  /* 0x000000254a257220 */ /* 0x040fe20000400000 */
[C---:B------:R-:W-:Y:S01]  /*6610*/  FMUL R24, R74.reuse, R24 ;  /* 0x000000184a187220 */ /* 0x040fe20000400000 */
[----:B------:R-:W-:Y:S01]  /*6620*/  F2FP.F16.E4M3.UNPACK_B R92, R87.H1 ;  /* 0x00000057ff5c723e */ /* 0x000fe200030006ff */
[--C-:B------:R-:W-:Y:S02]  /*6630*/  HADD2.F32 R89, -RZ, R90.reuse.H0_H0 ;  /* 0x2000005aff597230 */ /* 0x100fe40000004100 */
[C---:B------:R-:W-:Y:S01]  /*6640*/  FMUL R25, R74.reuse, R25 ;  /* 0x000000194a197220 */ /* 0x040fe20000400000 */
[----:B------:R-:W-:Y:S02]  /*6650*/  HADD2.F32 R90, -RZ, R90.H1_H1 ;  /* 0x3000005aff5a7230 */ /* 0x000fe40000004100 */
        /* <DEDUP_REMOVED lines=13> */
[----:B------:R-:W-:Y:S02]  /*6730*/  HADD2.F32 R97, -RZ, R98.H0_H0 ;  /* 0x20000062ff617230 */ /* 0x000fe40000004100 */
[----:B------:R-:W-:Y:S01]  /*6740*/  FMUL R67, R74, R67 ;  /* 0x000000434a437220 */ /* 0x000fe20000400000 */
[----:B------:R-:W-:Y:S02]  /*6750*/  HADD2.F32 R21, -RZ, R20.H0_H0 ;  /* 0x20000014ff157230 */ /* 0x000fe40000004100 */
[----:B------:R-:W-:Y:S01]  /*6760*/  FFMA R66, R13, UR39, R66 ;  /* 0x000000270d427c23 */ /* 0x000fe20008000042 */
[-C--:B------:R-:W-:Y:S01]  /*6770*/  F2FP.F16.E4M3.UNPACK_B R105, R102.reuse ;  /* 0x00000066ff69723e */ /* 0x080fe200020006ff */
[----:B------:R-:W-:Y:S01]  /*6780*/  FFMA R67, R12, UR39, R67 ;  /* 0x000000270c437c23 */ /* 0x000fe20008000043 */
[----:B------:R-:W-:Y:S01]  /*6790*/  FFMA R68, R15, UR39, R68 ;  /* 0x000000270f447c23 */ /* 0x000fe20008000044 */
[----:B------:R-:W-:Y:S01]  /*67a0*/  F2FP.F16.E4M3.UNPACK_B R104, R102.H1 ;  /* 0x00000066ff68723e */ /* 0x000fe200030006ff */
[----:B------:R-:W-:Y:S01]  /*67b0*/  FFMA R69, R14, UR39, R69 ;  /* 0x000000270e457c23 */ /* 0x000fe20008000045 */
[----:B------:R-:W-:Y:S01]  /*67c0*/  HADD2.F32 R98, -RZ, R98.H1_H1 ;  /* 0x30000062ff627230 */ /* 0x000fe20000004100 */
[----:B------:R-:W-:Y:S01]  /*67d0*/  F2FP.SATFINITE.E4M3.F32.PACK_AB_MERGE_C R148, R67, R66, RZ ;  /* 0x000000424394723e */ /* 0x000fe200048070ff */
[--C-:B------:R-:W-:Y:S02]  /*67e0*/  HADD2.F32 R101, -RZ, R105.reuse.H0_H0 ;  /* 0x20000069ff657230 */ /* 0x100fe40000004100 */
[C---:B------:R-:W-:Y:S01]  /*67f0*/  FMUL R70, R74.reuse, R70 ;  /* 0x000000464a467220 */ /* 0x040fe20000400000 */
[----:B------:R-:W-:Y:S01]  /*6800*/  HADD2.F32 R20, -RZ, R20.H1_H1 ;  /* 0x30000014ff147230 */ /* 0x000fe20000004100 */
[----:B------:R-:W-:Y:S01]  /*6810*/  F2FP.SATFINITE.E4M3.F32.PACK_AB_MERGE_C R148, R65, R64, R148 ;  /* 0x000000404194723e */ /* 0x000fe20004807094 */
[----:B------:R-:W-:Y:S02]  /*6820*/  HADD2.F32 R102, -RZ, R105.H1_H1 ;  /* 0x30000069ff667230 */ /* 0x000fe40000004100 */
[----:B------:R-:W-:Y:S01]  /*6830*/  FFMA R70, R21, UR39, R70 ;  /* 0x0000002715467c23 */ /* 0x000fe20008000046 */
[C---:B------:R-:W-:Y:S01]  /*6840*/  FMUL R71, R74.reuse, R71 ;  /* 0x000000474a477220 */ /* 0x040fe20000400000 */
[--C-:B------:R-:W-:Y:S02]  /*6850*/  HADD2.F32 R79, -RZ, R80.reuse.H0_H0 ;  /* 0x20000050ff4f7230 */ /* 0x100fe40000004100 */
[----:B------:R-:W-:Y:S01]  /*6860*/  FMUL R58, R74, R58 ;  /* 0x0000003a4a3a7220 */ /* 0x000fe20000400000 */
[----:B------:R-:W-:Y:S02]  /*6870*/  HADD2.F32 R80, -RZ, R80.H1_H1 ;  /* 0x30000050ff507230 */ /* 0x000fe40000004100 */
[----:B------:R-:W-:Y:S01]  /*6880*/  FFMA R71, R20, UR39, R71 ;  /* 0x0000002714477c23 */ /* 0x000fe20008000047 */
[-C--:B------:R-:W-:Y:S01]  /*6890*/  F2FP.F16.E4M3.UNPACK_B R106, R103.reuse ;  /* 0x00000067ff6a723e */ /* 0x080fe200020006ff */
[----:B------:R-:W-:Y:S01]  /*68a0*/  FFMA R56, R77, UR39, R56 ;  /* 0x000000274d387c23 */ /* 0x000fe20008000038 */
[----:B------:R-:W-:Y:S01]  /*68b0*/  FFMA R57, R78, UR39, R57 ;  /* 0x000000274e397c23 */ /* 0x000fe20008000039 */
[----:B------:R-:W-:Y:S01]  /*68c0*/  F2FP.F16.E4M3.UNPACK_B R108, R103.H1 ;  /* 0x00000067ff6c723e */ /* 0x000fe200030006ff */
[----:B------:R-:W-:Y:S01]  /*68d0*/  FFMA R58, R79, UR39, R58 ;  /* 0x000000274f3a7c23 */ /* 0x000fe2000800003a */
[----:B------:R-:W-:Y:S01]  /*68e0*/  F2FP.SATFINITE.E4M3.F32.PACK_AB_MERGE_C R149, R71, R70, RZ ;  /* 0x000000464795723e */ /* 0x000fe200048070ff */
[----:B------:R-:W-:Y:S02]  /*68f0*/  HADD2.F32 R105, -RZ, R106.H0_H0 ;  /* 0x2000006aff697230 */ /* 0x000fe40000004100 */
[----:B------:R-:W-:Y:S01]  /*6900*/  FMUL R59, R74, R59 ;  /* 0x0000003b4a3b7220 */ /* 0x000fe20000400000 */
[----:B------:R-:W-:Y:S01]  /*6910*/  HADD2.F32 R83, -RZ, R84.H0_H0 ;  /* 0x20000054ff537230 */ /* 0x000fe20000004100 */
[----:B------:R-:W-:Y:S01]  /*6920*/  F2FP.SATFINITE.E4M3.F32.PACK_AB_MERGE_C R149, R69, R68, R149 ;  /* 0x000000444595723e */ /* 0x000fe20004807095 */
[----:B------:R-:W-:Y:S02]  /*6930*/  HADD2.F32 R106, -RZ, R106.H1_H1 ;  /* 0x3000006aff6a7230 */ /* 0x000fe40000004100 */
[----:B------:R-:W-:Y:S01]  /*6940*/  FFMA R59, R80, UR39, R59 ;  /* 0x00000027503b7c23 */ /* 0x000fe2000800003b */
[----:B------:R-:W-:Y:S01]  /*6950*/  FFMA R60, R81, UR39, R60 ;  /* 0x00000027513c7c23 */ /* 0x000fe2000800003c */
[----:B------:R-:W-:Y:S01]  /*6960*/  FFMA R61, R82, UR39, R61 ;  /* 0x00000027523d7c23 */ /* 0x000fe2000800003d */
[----:B------:R1:W-:Y:S01]  /*6970*/  STS.64 [R139+UR44+0x1d80], R148 ;  /* 0x001d80948b007988 */ /* 0x0003e20008000a2c */
[C---:B------:R-:W-:Y:S01]  /*6980*/  FMUL R62, R74.reuse, R62 ;  /* 0x0000003e4a3e7220 */ /* 0x040fe20000400000 */
[----:B------:R-:W-:Y:S01]  /*6990*/  F2FP.SATFINITE.E4M3.F32.PACK_AB_MERGE_C R150, R59, R58, RZ ;  /* 0x0000003a3b96723e */ /* 0x000fe200048070ff */
[----:B------:R-:W-:Y:S02]  /*69a0*/  HADD2.F32 R84, -RZ, R84.H1_H1 ;  /* 0x30000054ff547230 */ /* 0x000fe40000004100 */
[----:B------:R-:W-:Y:S01]  /*69b0*/  FMUL R63, R74, R63 ;  /* 0x0000003f4a3f7220 */ /* 0x000fe20000400000 */
[--C-:B------:R-:W-:Y:S01]  /*69c0*/  HADD2.F32 R87, -RZ, R88.reuse.H0_H0 ;  /* 0x20000058ff577230 */ /* 0x100fe20000004100 */
[----:B------:R-:W-:Y:S01]  /*69d0*/  F2FP.SATFINITE.E4M3.F32.PACK_AB_MERGE_C R150, R57, R56, R150 ;  /* 0x000000383996723e */ /* 0x000fe20004807096 */
[----:B------:R-:W-:Y:S01]  /*69e0*/  FFMA R62, R83, UR39, R62 ;  /* 0x00000027533e7c23 */ /* 0x000fe2000800003e */
[----:B------:R-:W-:Y:S01]  /*69f0*/  FFMA R63, R84, UR39, R63 ;  /* 0x00000027543f7c23 */ /* 0x000fe2000800003f */
[----:B------:R-:W-:Y:S01]  /*6a00*/  FFMA R48, R85, UR39, R48 ;  /* 0x0000002755307c23 */ /* 0x000fe20008000030 */
[----:B------:R-:W-:Y:S01]  /*6a10*/  F2FP.F16.E4M3.UNPACK_B R113, R110 ;  /* 0x0000006eff71723e */ /* 0x000fe200020006ff */
[----:B------:R-:W-:Y:S01]  /*6a20*/  FFMA R49, R86, UR39, R49 ;  /* 0x0000002756317c23 */ /* 0x000fe20008000031 */
        /* <DEDUP_REMOVED lines=9> */
[----:B------:R-:W-:Y:S01]  /*6ac0*/  F2FP.F16.E4M3.UNPACK_B R112, R110.H1 ;  /* 0x0000006eff70723e */ /* 0x000fe200030006ff */
[----:B------:R3:W-:Y:S01]  /*6ad0*/  STS.64 [R139+UR44+0x2180], R150 ;  /* 0x002180968b007988 */ /* 0x0007e20008000a2c */
[----:B------:R-:W-:Y:S01]  /*6ae0*/  FFMA R53, R90, UR39, R53 ;  /* 0x000000275a357c23 */ /* 0x000fe20008000035 */
[----:B------:R-:W-:Y:S01]  /*6af0*/  F2FP.SATFINITE.E4M3.F32.PACK_AB_MERGE_C R152, R51, R50, RZ ;  /* 0x000000323398723e */ /* 0x000fe200048070ff */
[--C-:B------:R-:W-:Y:S02]  /*6b00*/  HADD2.F32 R109, -RZ, R113.reuse.H0_H0 ;  /* 0x20000071ff6d7230 */ /* 0x100fe40000004100 */
[C---:B------:R-:W-:Y:S01]  /*6b10*/  FMUL R54, R74.reuse, R54 ;  /* 0x000000364a367220 */ /* 0x040fe20000400000 */
[----:B------:R-:W-:Y:S01]  /*6b20*/  HADD2.F32 R92, -RZ, R92.H1_H1 ;  /* 0x3000005cff5c7230 */ /* 0x000fe20000004100 */
[----:B-1----:R-:W-:Y:S01]  /*6b30*/  F2FP.SATFINITE.E4M3.F32.PACK_AB_MERGE_C R148, R49, R48, R152 ;  /* 0x000000303194723e */ /* 0x002fe20004807098 */
        /* <DEDUP_REMOVED lines=20> */
[----:B------:R-:W-:Y:S01]  /*6c80*/  FMUL R46, R74, R46 ;  /* 0x0000002e4a2e7220 */ /* 0x000fe20000400000 */
[----:B------:R1:W-:Y:S01]  /*6c90*/  STS.64 [R139+UR44+0x2580], R148 ;  /* 0x002580948b007988 */ /* 0x0003e20008000a2c */
[----:B------:R-:W-:Y:S02]  /*6ca0*/  HADD2.F32 R100, -RZ, R100.H1_H1 ;  /* 0x30000064ff647230 */ /* 0x000fe40000004100 */
[----:B------:R-:W-:Y:S01]  /*6cb0*/  FFMA R45, R98, UR39, R45 ;  /* 0x00000027622d7c23 */ /* 0x000fe2000800002d */
[----:B------:R-:W-:Y:S01]  /*6cc0*/  F2FP.F16.E4M3.UNPACK_B R121, R118 ;  /* 0x00000076ff79723e */ /* 0x000fe200020006ff */
[----:B------:R-:W-:Y:S01]  /*6cd0*/  FFMA R46, R99, UR39, R46 ;  /* 0x00000027632e7c23 */ /* 0x000fe2000800002e */
[----:B---3--:R-:W-:Y:S01]  /*6ce0*/  F2FP.SATFINITE.E4M3.F32.PACK_AB_MERGE_C R150, R43, R42, RZ ;  /* 0x0000002a2b96723e */ /* 0x008fe200048070ff */
[C---:B------:R-:W-:Y:S01]  /*6cf0*/  FMUL R47, R74.reuse, R47 ;  /* 0x0000002f4a2f7220 */ /* 0x040fe20000400000 */
[--C-:B------:R-:W-:Y:S02]  /*6d00*/  HADD2.F32 R103, -RZ, R104.reuse.H0_H0 ;  /* 0x20000068ff677230 */ /* 0x100fe40000004100 */
[----:B------:R-:W-:Y:S01]  /*6d10*/  FMUL R34, R74, R34 ;  /* 0x000000224a227220 */ /* 0x000fe20000400000 */
[----:B------:R-:W-:Y:S01]  /*6d20*/  HADD2.F32 R104, -RZ, R104.H1_H1 ;  /* 0x30000068ff687230 */ /* 0x000fe20000004100 */
[----:B------:R-:W-:Y:S01]  /*6d30*/  F2FP.SATFINITE.E4M3.F32.PACK_AB_MERGE_C R150, R41, R40, R150 ;  /* 0x000000282996723e */ /* 0x000fe20004807096 */
[----:B------:R-:W-:Y:S01]  /*6d40*/  FFMA R47, R100, UR39, R47 ;  /* 0x00000027642f7c23 */ /* 0x000fe2000800002f */
[----:B------:R-:W-:Y:S01]  /*6d50*/  FMUL R35, R74, R35 ;  /* 0x000000234a237220 */ /* 0x000fe20000400000 */
[----:B------:R-:W-:Y:S01]  /*6d60*/  FFMA R32, R101, UR39, R32 ;  /* 0x0000002765207c23 */ /* 0x000fe20008000020 */
[----:B------:R-:W-:Y:S01]  /*6d70*/  FFMA R33, R102, UR39, R33 ;  /* 0x0000002766217c23 */ /* 0x000fe20008000021 */
[--C-:B------:R-:W-:Y:S02]  /*6d80*/  HADD2.F32 R107, -RZ, R108.reuse.H0_H0 ;  /* 0x2000006cff6b7230 */ /* 0x100fe40000004100 */
[----:B------:R-:W-:Y:S01]  /*6d90*/  FFMA R34, R103, UR39, R34 ;  /* 0x0000002767227c23 */ /* 0x000fe20008000022 */
[----:B------:R-:W-:Y:S01]  /*6da0*/  FMUL R38, R74, R38 ;  /* 0x000000264a267220 */ /* 0x000fe20000400000 */
[----:B------:R-:W-:Y:S02]  /*6db0*/  HADD2.F32 R108, -RZ, R108.H1_H1 ;  /* 0x3000006cff6c7230 */ /* 0x000fe40000004100 */
        /* <DEDUP_REMOVED lines=11> */
[----:B------:R-:W-:Y:S01]  /*6e70*/  F2FP.F16.E4M3.UNPACK_B R120, R118.H1 ;  /* 0x00000076ff78723e */ /* 0x000fe200030006ff */
[----:B------:R-:W-:Y:S01]  /*6e80*/  FFMA R25, R110, UR39, R25 ;  /* 0x000000276e197c23 */ /* 0x000fe20008000019 */
[--C-:B------:R-:W-:Y:S02]  /*6e90*/  HADD2.F32 R115, -RZ, R116.reuse.H0_H0 ;  /* 0x20000074ff737230 */ /* 0x100fe40000004100 */
[----:B------:R-:W-:Y:S01]  /*6ea0*/  FFMA R26, R111, UR39, R26 ;  /* 0x000000276f1a7c23 */ /* 0x000fe2000800001a */
[----:B------:R-:W-:Y:S01]  /*6eb0*/  FMUL R30, R74, R30 ;  /* 0x0000001e4a1e7220 */ /* 0x000fe20000400000 */
[----:B------:R-:W-:Y:S01]  /*6ec0*/  HADD2.F32 R116, -RZ, R116.H1_H1 ;  /* 0x30000074ff747230 */ /* 0x000fe20000004100 */
[----:B------:R-:W-:Y:S01]  /*6ed0*/  F2FP.F16.E4M3.UNPACK_B R122, R119 ;  /* 0x00000077ff7a723e */ /* 0x000fe200020006ff */
[--C-:B------:R-:W-:Y:S02]  /*6ee0*/  HADD2.F32 R117, -RZ, R121.reuse.H0_H0 ;  /* 0x20000079ff757230 */ /* 0x100fe40000004100 */
[----:B------:R-:W-:Y:S01]  /*6ef0*/  FFMA R27, R112, UR39, R27 ;  /* 0x00000027701b7c23 */ /* 0x000fe2000800001b */
[----:B------:R-:W-:Y:S01]  /*6f00*/  FMUL R31, R74, R31 ;  /* 0x0000001f4a1f7220 */ /* 0x000fe20000400000 */
[----:B------:R-:W-:Y:S01]  /*6f10*/  FFMA R28, R113, UR39, R28 ;  /* 0x00000027711c7c23 */ /* 0x000fe2000800001c */
[----:B------:R-:W-:Y:S01]  /*6f20*/  HADD2.F32 R118, -RZ, R121.H1_H1 ;  /* 0x30000079ff767230 */ /* 0x000fe20000004100 */
[----:B------:R-:W-:Y:S01]  /*6f30*/  F2FP.F16.E4M3.UNPACK_B R124, R119.H1 ;  /* 0x00000077ff7c723e */ /* 0x000fe200030006ff */
[----:B------:R-:W-:Y:S01]  /*6f40*/  FFMA R29, R114, UR39, R29 ;  /* 0x00000027721d7c23 */ /* 0x000fe2000800001d */
[--C-:B------:R-:W-:Y:S02]  /*6f50*/  HADD2.F32 R119, -RZ, R120.reuse.H0_H0 ;  /* 0x20000078ff777230 */ /* 0x100fe40000004100 */
[----:B------:R-:W-:Y:S01]  /*6f60*/  FFMA R30, R115, UR39, R30 ;  /* 0x00000027731e7c23 */ /* 0x000fe2000800001e */
[----:B------:R-:W-:Y:S02]  /*6f70*/  HADD2.F32 R120, -RZ, R120.H1_H1 ;  /* 0x30000078ff787230 */ /* 0x000fe40000004100 */
[----:B------:R-:W-:Y:S01]  /*6f80*/  FMUL R6, R74, R6 ;  /* 0x000000064a067220 */ /* 0x000fe20000400000 */
[--C-:B------:R-:W-:Y:S02]  /*6f90*/  HADD2.F32 R121, -RZ, R122.reuse.H0_H0 ;  /* 0x2000007aff797230 */ /* 0x100fe40000004100 */
[----:B------:R-:W-:Y:S01]  /*6fa0*/  FFMA R31, R116, UR39, R31 ;  /* 0x00000027741f7c23 */ /* 0x000fe2000800001f */
[----:B------:R-:W-:Y:S01]  /*6fb0*/  FMUL R7, R74, R7 ;  /* 0x000000074a077220 */ /* 0x000fe20000400000 */
[----:B------:R-:W-:Y:S01]  /*6fc0*/  FFMA R4, R117, UR39, R4 ;  /* 0x0000002775047c23 */ /* 0x000fe20008000004 */
[----:B------:R-:W-:Y:S02]  /*6fd0*/  HADD2.F32 R122, -RZ, R122.H1_H1 ;  /* 0x3000007aff7a7230 */ /* 0x000fe40000004100 */
[----:B------:R-:W-:Y:S01]  /*6fe0*/  FFMA R5, R118, UR39, R5 ;  /* 0x0000002776057c23 */ /* 0x000fe20008000005 */
[--C-:B------:R-:W-:Y:S02]  /*6ff0*/  HADD2.F32 R123, -RZ, R124.reuse.H0_H0 ;  /* 0x2000007cff7b7230 */ /* 0x100fe40000004100 */
[----:B------:R-:W-:Y:S01]  /*7000*/  FFMA R6, R119, UR39, R6 ;  /* 0x0000002777067c23 */ /* 0x000fe20008000006 */
[----:B------:R-:W-:Y:S02]  /*7010*/  HADD2.F32 R124, -RZ, R124.H1_H1 ;  /* 0x3000007cff7c7230 */ /* 0x000fe40000004100 */
[----:B------:R-:W-:Y:S01]  /*7020*/  FMUL R10, R74, R10 ;  /* 0x0000000a4a0a7220 */ /* 0x000fe20000400000 */
[----:B------:R-:W-:Y:S01]  /*7030*/  FFMA R7, R120, UR39, R7 ;  /* 0x0000002778077c23 */ /* 0x000fe20008000007 */
[----:B------:R-:W-:Y:S01]  /*7040*/  FMUL R11, R74, R11 ;  /* 0x0000000b4a0b7220 */ /* 0x000fe20000400000 */
[----:B------:R-:W-:Y:S01]  /*7050*/  FFMA R8, R121, UR39, R8 ;  /* 0x0000002779087c23 */ /* 0x000fe20008000008 */
[----:B------:R-:W-:Y:S01]  /*7060*/  FFMA R9, R122, UR39, R9 ;  /* 0x000000277a097c23 */ /* 0x000fe20008000009 */
[----:B------:R-:W-:Y:S01]  /*7070*/  FFMA R10, R123, UR39, R10 ;  /* 0x000000277b0a7c23 */ /* 0x000fe2000800000a */
[----:B------:R-:W-:Y:S01]  /*7080*/  FFMA R11, R124, UR39, R11 ;  /* 0x000000277c0b7c23 */ /* 0x000fe2000800000b */
[----:B------:R-:W-:Y:S01]  /*7090*/  F2FP.SATFINITE.E4M3.F32.PACK_AB_MERGE_C R156, R31, R30, RZ ;  /* 0x0000001e1f9c723e */ /* 0x000fe200048070ff */
[----:B------:R-:W-:Y:S01]  /*70a0*/  UIADD3 UR32, UPT, UPT, UR38, 0x1, URZ ;  /* 0x0000000126207890 */ /* 0x000fe2000fffe0ff */
[----:B------:R-:W-:Y:S01]  /*70b0*/  F2FP.SATFINITE.E4M3.F32.PACK_AB_MERGE_C R151, R47, R46, RZ ;  /* 0x0000002e2f97723e */ /* 0x000fe200048070ff */
[----:B------:R-:W-:Y:S01]  /*70c0*/  BSSY.RECONVERGENT B0, `(.L_x_93) ;  /* 0x0000042000007945 */ /* 0x000fe20003800200 */
[----:B------:R-:W-:Y:S02]  /*70d0*/  F2FP.SATFINITE.E4M3.F32.PACK_AB_MERGE_C R152, R35, R34, RZ ;  /* 0x000000222398723e */ /* 0x000fe400048070ff */
[----:B------:R-:W-:Y:S02]  /*70e0*/  F2FP.SATFINITE.E4M3.F32.PACK_AB_MERGE_C R153, R39, R38, RZ ;  /* 0x000000262799723e */ /* 0x000fe400048070ff */
[----:B------:R-:W-:Y:S02]  /*70f0*/  F2FP.SATFINITE.E4M3.F32.PACK_AB_MERGE_C R154, R27, R26, RZ ;  /* 0x0000001a1b9a723e */ /* 0x000fe400048070ff */
[----:B------:R-:W-:Y:S02]  /*7100*/  F2FP.SATFINITE.E4M3.F32.PACK_AB_MERGE_C R158, R7, R6, RZ ;  /* 0x00000006079e723e */ /* 0x000fe400048070ff */
[----:B------:R-:W-:Y:S02]  /*7110*/  F2FP.SATFINITE.E4M3.F32.PACK_AB_MERGE_C R159, R11, R10, RZ ;  /* 0x0000000a0b9f723e */ /* 0x000fe400048070ff */
[----:B------:R-:W-:Y:S02]  /*7120*/  F2FP.SATFINITE.E4M3.F32.PACK_AB_MERGE_C R155, R29, R28, R156 ;  /* 0x0000001c1d9b723e */ /* 0x000fe4000480709c */
[----:B------:R-:W-:Y:S02]  /*7130*/  F2FP.SATFINITE.E4M3.F32.PACK_AB_MERGE_C R151, R45, R44, R151 ;  /* 0x0000002c2d97723e */ /* 0x000fe40004807097 */
[----:B------:R-:W-:Y:S02]  /*7140*/  F2FP.SATFINITE.E4M3.F32.PACK_AB_MERGE_C R152, R33, R32, R152 ;  /* 0x000000202198723e */ /* 0x000fe40004807098 */
[----:B------:R-:W-:Y:S01]  /*7150*/  F2FP.SATFINITE.E4M3.F32.PACK_AB_MERGE_C R153, R37, R36, R153 ;  /* 0x000000242599723e */ /* 0x000fe20004807099 */
[----:B------:R1:W-:Y:S01]  /*7160*/  STS.64 [R139+UR44+0x2980], R150 ;  /* 0x002980968b007988 */ /* 0x0003e20008000a2c */
[----:B------:R-:W-:Y:S02]  /*7170*/  F2FP.SATFINITE.E4M3.F32.PACK_AB_MERGE_C R154, R25, R24, R154 ;  /* 0x00000018199a723e */ /* 0x000fe4000480709a */
[----:B------:R-:W-:Y:S02]  /*7180*/  F2FP.SATFINITE.E4M3.F32.PACK_AB_MERGE_C R156, R5, R4, R158 ;  /* 0x00000004059c723e */ /* 0x000fe4000480709e */
[----:B------:R-:W-:Y:S01]  /*7190*/  F2FP.SATFINITE.E4M3.F32.PACK_AB_MERGE_C R157, R9, R8, R159 ;  /* 0x00000008099d723e */ /* 0x000fe2000480709f */
[----:B------:R1:W-:Y:S06]  /*71a0*/  STS.64 [R139+UR44+0x2d80], R152 ;  /* 0x002d80988b007988 */ /* 0x0003ec0008000a2c */
[----:B------:R1:W-:Y:S06]  /*71b0*/  STS.64 [R139+UR44+0x3180], R154 ;  /* 0x0031809a8b007988 */ /* 0x0003ec0008000a2c */
[----:B------:R1:W-:Y:S01]  /*71c0*/  STS.64 [R139+UR44+0x3580], R156 ;  /* 0x0035809c8b007988 */ /* 0x0003e20008000a2c */
[----:B------:R-:W-:Y:S01]  /*71d0*/  @!PT LDS RZ, [RZ] ;  /* 0x00000000fffff984 */ /* 0x000fe20000000800 */
[----:B------:R-:W-:Y:S01]  /*71e0*/  @!PT LDS RZ, [RZ] ;  /* 0x00000000fffff984 */ /* 0x000fe20000000800 */
[----:B------:R-:W-:Y:S01]  /*71f0*/  @!PT LDS RZ, [RZ] ;  /* 0x00000000fffff984 */ /* 0x000fe20000000800 */
[----:B------:R-:W-:Y:S01]  /*7200*/  @!PT LDS RZ, [RZ] ;  /* 0x00000000fffff984 */ /* 0x000fe20000000800 */
[----:B------:R3:W-:Y:S06]  /*7210*/  MEMBAR.ALL.CTA ;  /* 0x0000000000007992 */ /* 0x0007ec0000008000 */
[----:B---3--:R-:W3:Y:S02]  /*7220*/  FENCE.VIEW.ASYNC.S ;  /* 0x00000000000073c6 */ /* 0x008ee40000000000 */
[----:B---3--:R-:W-:Y:S06]  /*7230*/  BAR.SYNC.DEFER_BLOCKING 0x1, 0x80 ;  /* 0x0042000000007b1d */ /* 0x008fec0000010000 */
[----:B------:R-:W-:Y:S05]  /*7240*/  @P0 BRA `(.L_x_94) ;  /* 0x0000000000a40947 */ /* 0x000fea0003800000 */
[----:B------:R-:W-:Y:S01]  /*7250*/  R2UR UR18, R135 ;  /* 0x00000000871272ca */ /* 0x000fe200000e0000 */
[----:B------:R-:W-:Y:S01]  /*7260*/  UIADD3 UR34, UP0, UPT, UR48, 0x680, URZ ;  /* 0x0000068030227890 */ /* 0x000fe2000ff1e0ff */
[----:B------:R-:W-:Y:S01]  /*7270*/  R2UR UR17, R133 ;  /* 0x00000000851172ca */ /* 0x000fe200000e0000 */
[----:B------:R-:W-:Y:S02]  /*7280*/  UIADD3 UR16, UPT, UPT, UR44, 0x1d80, URZ ;  /* 0x00001d802c107890 */ /* 0x000fe4000fffe0ff */
[----:B------:R-:W-:Y:S01]  /*7290*/  UIADD3.X UR35, UPT, UPT, URZ, UR49, URZ, UP0, !UPT ;  /* 0x00000031ff237290 */ /* 0x000fe200087fe4ff */
[----:B------:R-:W-:Y:S01]  /*72a0*/  UMOV UR19, UR36 ;  /* 0x0000002400137c82 */ /* 0x000fe20008000000 */
[----:B------:R-:W-:Y:S01]  /*72b0*/  UIADD3 UR12, UPT, UPT, UR44, 0x2180, URZ ;  /* 0x000021802c0c7890 */ /* 0x000fe2000fffe0ff */
[----:B------:R-:W-:Y:S01]  /*72c0*/  UMOV UR15, UR36 ;  /* 0x00000024000f7c82 */ /* 0x000fe20008000000 */
[----:B------:R-:W-:Y:S04]  /*72d0*/  UIADD3 UR8, UPT, UPT, UR44, 0x2580, URZ ;  /* 0x000025802c087890 */ /* 0x000fe8000fffe0ff */
[----:B------:R-:W-:Y:S02]  /*72e0*/  USHF.L.U32 UR18, UR18, 0x6, URZ ;  /* 0x0000000612127899 */ /* 0x000fe400080006ff */
[----:B------:R-:W-:Y:S01]  /*72f0*/  UIMAD UR17, UR17, 0x70, URZ ;  /* 0x00000070111178a4 */ /* 0x000fe2000f8e02ff */
[----:B------:R-:W-:Y:S01]  /*7300*/  UMOV UR11, UR36 ;  /* 0x00000024000b7c82 */ /* 0x000fe20008000000 */
[----:B------:R-:W-:Y:S02]  /*7310*/  UIADD3 UR4, UPT, UPT, UR44, 0x2980, URZ ;  /* 0x000029802c047890 */ /* 0x000fe4000fffe0ff */
[----:B------:R-:W-:Y:S01]  /*7320*/  UIADD3 UR13, UPT, UPT, UR17, 0x10, URZ ;  /* 0x00000010110d7890 */ /* 0x000fe2000fffe0ff */
[----:B------:R-:W-:Y:S01]  /*7330*/  UMOV UR14, UR18 ;  /* 0x00000012000e7c82 */ /* 0x000fe20008000000 */
[----:B------:R-:W-:Y:S03]  /*7340*/  UIADD3 UR9, UPT, UPT, UR17, 0x20, URZ ;  /* 0x0000002011097890 */ /* 0x000fe6000fffe0ff */
[----:B------:R3:W-:Y:S01]  /*7350*/  UTMASTG.3D [UR16], [UR34] ;  /* 0x00000010220073b5 */ /* 0x0007e20008010000 */
[----:B------:R-:W-:Y:S01]  /*7360*/  UMOV UR10, UR18 ;  /* 0x00000012000a7c82 */ /* 0x000fe20008000000 */
[----:B------:R-:W-:Y:S01]  /*7370*/  UIADD3 UR5, UPT, UPT, UR17, 0x30, URZ ;  /* 0x0000003011057890 */ /* 0x000fe2000fffe0ff */
[----:B------:R-:W-:Y:S01]  /*7380*/  UMOV UR7, UR36 ;  /* 0x0000002400077c82 */ /* 0x000fe20008000000 */
[----:B------:R-:W-:Y:S01]  /*7390*/  UMOV UR6, UR18 ;  /* 0x0000001200067c82 */ /* 0x000fe20008000000 */
[----:B------:R-:W-:Y:S01]  /*73a0*/  UIADD3 UR20, UPT, UPT, UR44, 0x2d80, URZ ;  /* 0x00002d802c147890 */ /* 0x000fe2000fffe0ff */
[----:B------:R3:W-:Y:S01]  /*73b0*/  UTMASTG.3D [UR12], [UR34] ;  /* 0x0000000c220073b5 */ /* 0x0007e20008010000 */
[----:B------:R-:W-:Y:S01]  /*73c0*/  UIADD3 UR21, UPT, UPT, UR17, 0x40, URZ ;  /* 0x0000004011157890 */ /* 0x000fe2000fffe0ff */
[----:B------:R-:W-:Y:S01]  /*73d0*/  UMOV UR23, UR36 ;  /* 0x0000002400177c82 */ /* 0x000fe20008000000 */
[----:B------:R-:W-:Y:S01]  /*73e0*/  UMOV UR22, UR18 ;  /* 0x0000001200167c82 */ /* 0x000fe20008000000 */
[----:B------:R-:W-:Y:S02]  /*73f0*/  UIADD3 UR24, UPT, UPT, UR44, 0x3180, URZ ;  /* 0x000031802c187890 */ /* 0x000fe4000fffe0ff */
[----:B------:R-:W-:Y:S01]  /*7400*/  UIADD3 UR25, UPT, UPT, UR17, 0x50, URZ ;  /* 0x0000005011197890 */ /* 0x000fe2000fffe0ff */
[----:B------:R3:W-:Y:S01]  /*7410*/  UTMASTG.3D [UR8], [UR34] ;  /* 0x00000008220073b5 */ /* 0x0007e20008010000 */
[----:B------:R-:W-:Y:S01]  /*7420*/  UMOV UR27, UR36 ;  /* 0x00000024001b7c82 */ /* 0x000fe20008000000 */
[----:B------:R-:W-:Y:S01]  /*7430*/  UMOV UR26, UR18 ;  /* 0x00000012001a7c82 */ /* 0x000fe20008000000 */
[----:B------:R-:W-:Y:S02]  /*7440*/  UIADD3 UR28, UPT, UPT, UR44, 0x3580, URZ ;  /* 0x000035802c1c7890 */ /* 0x000fe4000fffe0ff */
[----:B------:R-:W-:Y:S01]  /*7450*/  UIADD3 UR29, UPT, UPT, UR17, 0x60, URZ ;  /* 0x00000060111d7890 */ /* 0x000fe2000fffe0ff */
[----:B------:R-:W-:Y:S01]  /*7460*/  UMOV UR31, UR36 ;  /* 0x00000024001f7c82 */ /* 0x000fe20008000000 */
[----:B------:R3:W-:Y:S01]  /*7470*/  UTMASTG.3D [UR4], [UR34] ;  /* 0x00000004220073b5 */ /* 0x0007e20008010000 */
[----:B------:R-:W-:Y:S01]  /*7480*/  UMOV UR30, UR18 ;  /* 0x00000012001e7c82 */ /* 0x000fe20008000000 */
[----:B------:R3:W-:Y:S01]  /*7490*/  UTMASTG.3D [UR20], [UR34] ;  /* 0x00000014220073b5 */ /* 0x0007e20008010000 */
[----:B------:R3:W-:Y:S04]  /*74a0*/  UTMASTG.3D [UR24], [UR34] ;  /* 0x00000018220073b5 */ /* 0x0007e80008010000 */
[----:B------:R3:W-:Y:S01]  /*74b0*/  UTMASTG.3D [UR28], [UR34] ;  /* 0x0000001c220073b5 */ /* 0x0007e20008010000 */
[----:B------:R0:W-:Y:S01]  /*74c0*/  UTMACMDFLUSH ;  /* 0x00000000000079b7 */ /* 0x0001e20000000000 */
[----:B---3--:R-:W-:Y:S04]  /*74d0*/  DEPBAR.LE SB0, 0x0 ;  /* 0x000080000000791a */ /* 0x008fe80000000000 */
.L_x_94:
[----:B------:R-:W-:Y:S05]  /*74e0*/  BSYNC.RECONVERGENT B0 ;  /* 0x0000000000007941 */ /* 0x000fea0003800200 */
.L_x_93:
[----:B------:R-:W-:Y:S01]  /*74f0*/  BAR.SYNC.DEFER_BLOCKING 0x1, 0x80 ;  /* 0x0042000000007b1d */ /* 0x000fe20000010000 */
[----:B------:R-:W-:Y:S01]  /*7500*/  ISETP.NE.AND P1, PT, R146, RZ, PT ;  /* 0x000000ff9200720c */ /* 0x000fe20003f25270 */
[----:B------:R-:W-:Y:S01]  /*7510*/  UISETP.NE.AND UP0, UPT, UR32, 0x4, UPT ;  /* 0x000000042000788c */ /* 0x000fe2000bf05270 */
[----:B------:R-:W-:Y:S01]  /*7520*/  ISETP.NE.AND P0, PT, R147, 0x2, PT ;  /* 0x000000029300780c */ /* 0x000fe20003f05270 */
[----:B------:R-:W-:Y:S02]  /*7530*/  IMAD.IADD R133, R73, 0x1, R125 ;  /* 0x0000000149857824 */ /* 0x000fe400078e027d */
[----:B------:R-:W-:Y:S01]  /*7540*/  USEL UR4, URZ, 0x1, UP0 ;  /* 0x00000001ff047887 */ /* 0x000fe20008000000 */
[----:B------:R-:W-:Y:S01]  /*7550*/  SEL R0, RZ, 0x1, P0 ;  /* 0x00000001ff007807 */ /* 0x000fe20000000000 */
[----:B------:R-:W-:Y:S01]  /*7560*/  USEL UR38, UR32, URZ, UP0 ;  /* 0x000000ff20267287 */ /* 0x000fe20008000000 */
[----:B------:R-:W-:Y:S01]  /*7570*/  SEL R147, R147, RZ, P0 ;  /* 0x000000ff93937207 */ /* 0x000fe20000000000 */
[----:B------:R-:W-:Y:S01]  /*7580*/  IMAD.IADD R135, R75, 0x1, R132 ;  /* 0x000000014b877824 */ /* 0x000fe200078e0284 */
[----:B------:R-:W-:Y:S02]  /*7590*/  LOP3.LUT R143, R143, R0, RZ, 0x3c, !PT ;  /* 0x000000008f8f7212 */ /* 0x000fe400078e3cff */
[----:B------:R-:W-:Y:S02]  /*75a0*/  LOP3.LUT R144, R144, UR4, RZ, 0x3c, !PT ;  /* 0x0000000490907c12 */ /* 0x000fe4000f8e3cff */
[----:B------:R-:W-:Y:S01]  /*75b0*/  @P1 R2UR UR36, R141 ;  /* 0x000000008d2412ca */ /* 0x000fe200000e0000 */
[----:B------:R-:W-:Y:S03]  /*75c0*/  @!UPT UIADD3 URZ, UPT, UPT, URZ, URZ, URZ ;  /* 0x000000fffffff290 */ /* 0x000fe6000fffe0ff */
[----:B------:R-:W-:Y:S11]  /*75d0*/  @P1 BRA `(.L_x_95) ;  /* 0xffffffd400941947 */ /* 0x000ff6000383ffff */
[----:B------:R-:W-:Y:S05]  /*75e0*/  EXIT ;  /* 0x000000000000794d */ /* 0x000fea0003800000 */
.L_x_19:
[----:B--2---:R2:W1:Y:S02]  /*75f0*/  SYNCS.PHASECHK.TRANS64.TRYWAIT P0, [R3+URZ+0xd0], R2 ;  /* 0x0000d002030075a7 */ /* 0x00446400080011ff */
[----:B-1----:R-:W-:Y:S05]  /*7600*/  @!P0 NANOSLEEP.SYNCS 0x989680 ;  /* 0x009896800000895d */ /* 0x002fea0003900000 */
[----:B------:R-:W1:Y:S02]  /*7610*/  @!P0 SYNCS.PHASECHK.TRANS64 P0, [R3+URZ+0xd0], R2 ;  /* 0x0000d002030085a7 */ /* 0x000e6400080010ff */
[----:B-1----:R-:W-:Y:S05]  /*7620*/  @!P0 BRA `(.L_x_19) ;  /* 0xfffffffc00f08947 */ /* 0x002fea000383ffff */
[----:B------:R-:W-:Y:S05]  /*7630*/  BRA `(.L_x_96) ;  /* 0xffffff9c00cc7947 */ /* 0x000fea000383ffff */
.L_x_22:
[----:B-1----:R-:W-:Y:S07]  /*7640*/  MOV R2, UR33 ;  /* 0x0000002100027c02 */ /* 0x002fee0008000f00 */
.L_x_97:
[----:B-1----:R1:W2:Y:S02]  /*7650*/  SYNCS.PHASECHK.TRANS64.TRYWAIT P0, [R2+URZ+0x20], R5 ;  /* 0x00002005020075a7 */ /* 0x0022a400080011ff */
[----:B--2---:R-:W-:Y:S05]  /*7660*/  @!P0 NANOSLEEP.SYNCS 0x989680 ;  /* 0x009896800000895d */ /* 0x004fea0003900000 */
[----:B------:R-:W2:Y:S02]  /*7670*/  @!P0 SYNCS.PHASECHK.TRANS64 P0, [R2+URZ+0x20], R5 ;  /* 0x00002005020085a7 */ /* 0x000ea400080010ff */
[----:B--2---:R-:W-:Y:S05]  /*7680*/  @!P0 BRA `(.L_x_97) ;  /* 0xfffffffc00f08947 */ /* 0x004fea000383ffff */
[----:B------:R-:W-:Y:S05]  /*7690*/  BRA `(.L_x_21) ;  /* 0xffffffa0001c7947 */ /* 0x000fea000383ffff */
.L_x_28:
[----:B-1----:R-:W-:Y:S07]  /*76a0*/  MOV R2, UR33 ;  /* 0x0000002100027c02 */ /* 0x002fee0008000f00 */
.L_x_98:
[----:B-1----:R1:W2:Y:S02]  /*76b0*/  SYNCS.PHASECHK.TRANS64.TRYWAIT P0, [R2+URZ+0x20], R5 ;  /* 0x00002005020075a7 */ /* 0x0022a400080011ff */
[----:B--2---:R-:W-:Y:S05]  /*76c0*/  @!P0 NANOSLEEP.SYNCS 0x989680 ;  /* 0x009896800000895d */ /* 0x004fea0003900000 */
[----:B------:R-:W2:Y:S02]  /*76d0*/  @!P0 SYNCS.PHASECHK.TRANS64 P0, [R2+URZ+0x20], R5 ;  /* 0x00002005020085a7 */ /* 0x000ea400080010ff */
[----:B--2---:R-:W-:Y:S05]  /*76e0*/  @!P0 BRA `(.L_x_98) ;  /* 0xfffffffc00f08947 */ /* 0x004fea000383ffff */
[----:B------:R-:W-:Y:S05]  /*76f0*/  BRA `(.L_x_27) ;  /* 0xffffffa000f47947 */ /* 0x000fea000383ffff */
.L_x_32:
[----:B-1----:R1:W2:Y:S02]  /*7700*/  SYNCS.PHASECHK.TRANS64.TRYWAIT P0, [R2+URZ+0x60], R3 ;  /* 0x00006003020075a7 */ /* 0x0022a400080011ff */
[----:B--2---:R-:W-:Y:S05]  /*7710*/  @!P0 NANOSLEEP.SYNCS 0x989680 ;  /* 0x009896800000895d */ /* 0x004fea0003900000 */
[----:B------:R-:W2:Y:S02]  /*7720*/  @!P0 SYNCS.PHASECHK.TRANS64 P0, [R2+URZ+0x60], R3 ;  /* 0x00006003020085a7 */ /* 0x000ea400080010ff */
[----:B--2---:R-:W-:Y:S05]  /*7730*/  @!P0 BRA `(.L_x_32) ;  /* 0xfffffffc00f08947 */ /* 0x004fea000383ffff */
[----:B------:R-:W-:Y:S05]  /*7740*/  BRA `(.L_x_99) ;  /* 0xffffffa400ac7947 */ /* 0x000fea000383ffff */
.L_x_36:
[----:B----4-:R-:W-:-:S07]  /*7750*/  MOV R0, UR5 ;  /* 0x0000000500007c02 */ /* 0x010fce0008000f00 */
.L_x_100:
[----:B-1----:R1:W2:Y:S02]  /*7760*/  SYNCS.PHASECHK.TRANS64.TRYWAIT P0, [R0+URZ], R3 ;  /* 0x00000003000075a7 */ /* 0x0022a400080011ff */
[----:B--2---:R-:W-:Y:S05]  /*7770*/  @!P0 NANOSLEEP.SYNCS 0x989680 ;  /* 0x009896800000895d */ /* 0x004fea0003900000 */
[----:B------:R-:W2:Y:S02]  /*7780*/  @!P0 SYNCS.PHASECHK.TRANS64 P0, [R0+URZ], R3 ;  /* 0x00000003000085a7 */ /* 0x000ea400080010ff */
[----:B--2---:R-:W-:Y:S05]  /*7790*/  @!P0 BRA `(.L_x_100) ;  /* 0xfffffffc00f08947 */ /* 0x004fea000383ffff */
[----:B------:R-:W-:Y:S05]  /*77a0*/  BRA `(.L_x_101) ;  /* 0xffffffac001c7947 */ /* 0x000fea000383ffff */
.L_x_37:
[----:B----4-:R-:W-:-:S07]  /*77b0*/  MOV R0, UR5 ;  /* 0x0000000500007c02 */ /* 0x010fce0008000f00 */
.L_x_102:
[----:B-1----:R1:W2:Y:S02]  /*77c0*/  SYNCS.PHASECHK.TRANS64.TRYWAIT P0, [R0+URZ], R3 ;  /* 0x00000003000075a7 */ /* 0x0022a400080011ff */
[----:B--2---:R-:W-:Y:S05]  /*77d0*/  @!P0 NANOSLEEP.SYNCS 0x989680 ;  /* 0x009896800000895d */ /* 0x004fea0003900000 */
[----:B------:R-:W2:Y:S02]  /*77e0*/  @!P0 SYNCS.PHASECHK.TRANS64 P0, [R0+URZ], R3 ;  /* 0x00000003000085a7 */ /* 0x000ea400080010ff */
[----:B--2---:R-:W-:Y:S05]  /*77f0*/  @!P0 BRA `(.L_x_102) ;  /* 0xfffffffc00f08947 */ /* 0x004fea000383ffff */
[----:B------:R-:W-:Y:S05]  /*7800*/  BRA `(.L_x_103) ;  /* 0xffffffac00287947 */ /* 0x000fea000383ffff */
.L_x_38:
[----:B----4-:R-:W-:-:S07]  /*7810*/  MOV R0, UR5 ;  /* 0x0000000500007c02 */ /* 0x010fce0008000f00 */
.L_x_104:
[----:B-1----:R1:W2:Y:S02]  /*7820*/  SYNCS.PHASECHK.TRANS64.TRYWAIT P0, [R0+URZ], R3 ;  /* 0x00000003000075a7 */ /* 0x0022a400080011ff */
[----:B--2---:R-:W-:Y:S05]  /*7830*/  @!P0 NANOSLEEP.SYNCS 0x989680 ;  /* 0x009896800000895d */ /* 0x004fea0003900000 */
[----:B------:R-:W2:Y:S02]  /*7840*/  @!P0 SYNCS.PHASECHK.TRANS64 P0, [R0+URZ], R3 ;  /* 0x00000003000085a7 */ /* 0x000ea400080010ff */
[----:B--2---:R-:W-:Y:S05]  /*7850*/  @!P0 BRA `(.L_x_104) ;  /* 0xfffffffc00f08947 */ /* 0x004fea000383ffff */
[----:B------:R-:W-:Y:S05]  /*7860*/  BRA `(.L_x_105) ;  /* 0xffffffac00347947 */ /* 0x000fea000383ffff */
.L_x_41:
[----:B-1----:R1:W2:Y:S02]  /*7870*/  SYNCS.PHASECHK.TRANS64.TRYWAIT P0, [R0+URZ+0xc0], R5 ;  /* 0x0000c005000075a7 */ /* 0x0022a400080011ff */
[----:B--2---:R-:W-:Y:S05]  /*7880*/  @!P0 NANOSLEEP.SYNCS 0x989680 ;  /* 0x009896800000895d */ /* 0x004fea0003900000 */
[----:B------:R-:W2:Y:S02]  /*7890*/  @!P0 SYNCS.PHASECHK.TRANS64 P0, [R0+URZ+0xc0], R5 ;  /* 0x0000c005000085a7 */ /* 0x000ea400080010ff */
[----:B--2---:R-:W-:Y:S05]  /*78a0*/  @!P0 BRA `(.L_x_41) ;  /* 0xfffffffc00f08947 */ /* 0x004fea000383ffff */
[----:B------:R-:W-:Y:S05]  /*78b0*/  BRA `(.L_x_106) ;  /* 0xffffffac00907947 */ /* 0x000fea000383ffff */
.L_x_42:
[----:B------:R-:W-:-:S07]  /*78c0*/  MOV R0, UR5 ;  /* 0x0000000500007c02 */ /* 0x000fce0008000f00 */
.L_x_107:
[----:B-1----:R1:W2:Y:S02]  /*78d0*/  SYNCS.PHASECHK.TRANS64.TRYWAIT P0, [R0+URZ+0x70], R5 ;  /* 0x00007005000075a7 */ /* 0x0022a400080011ff */
[----:B--2---:R-:W-:Y:S05]  /*78e0*/  @!P0 NANOSLEEP.SYNCS 0x989680 ;  /* 0x009896800000895d */ /* 0x004fea0003900000 */
[----:B------:R-:W2:Y:S02]  /*78f0*/  @!P0 SYNCS.PHASECHK.TRANS64 P0, [R0+URZ+0x70], R5 ;  /* 0x00007005000085a7 */ /* 0x000ea400080010ff */
[----:B--2---:R-:W-:Y:S05]  /*7900*/  @!P0 BRA `(.L_x_107) ;  /* 0xfffffffc00f08947 */ /* 0x004fea000383ffff */
[----:B------:R-:W-:Y:S05]  /*7910*/  BRA `(.L_x_108) ;  /* 0xffffffac00a07947 */ /* 0x000fea000383ffff */
.L_x_43:
[----:B-1----:R1:W2:Y:S02]  /*7920*/  SYNCS.PHASECHK.TRANS64.TRYWAIT P1, [R0+URZ+0x60], R5 ;  /* 0x00006005000075a7 */ /* 0x0022a400080211ff */
[----:B--2---:R-:W-:Y:S05]  /*7930*/  @!P1 NANOSLEEP.SYNCS 0x989680 ;  /* 0x009896800000995d */ /* 0x004fea0003900000 */
[----:B------:R-:W2:Y:S02]  /*7940*/  @!P1 SYNCS.PHASECHK.TRANS64 P1, [R0+URZ+0x60], R5 ;  /* 0x00006005000095a7 */ /* 0x000ea400080210ff */
[----:B--2---:R-:W-:Y:S05]  /*7950*/  @!P1 BRA `(.L_x_43) ;  /* 0xfffffffc00f09947 */ /* 0x004fea000383ffff */
[----:B------:R-:W-:Y:S05]  /*7960*/  BRA `(.L_x_109) ;  /* 0xffffffac00d07947 */ /* 0x000fea000383ffff */
.L_x_46:
[----:B------:R-:W-:-:S07]  /*7970*/  MOV R0, UR5 ;  /* 0x0000000500007c02 */ /* 0x000fce0008000f00 */
.L_x_110:
[----:B-1----:R1:W2:Y:S02]  /*7980*/  SYNCS.PHASECHK.TRANS64.TRYWAIT P0, [R0+URZ+0x70], R3 ;  /* 0x00007003000075a7 */ /* 0x0022a400080011ff */
[----:B--2---:R-:W-:Y:S05]  /*7990*/  @!P0 NANOSLEEP.SYNCS 0x989680 ;  /* 0x009896800000895d */ /* 0x004fea0003900000 */
[----:B------:R-:W2:Y:S02]  /*79a0*/  @!P0 SYNCS.PHASECHK.TRANS64 P0, [R0+URZ+0x70], R3 ;  /* 0x00007003000085a7 */ /* 0x000ea400080010ff */
[----:B--2---:R-:W-:Y:S05]  /*79b0*/  @!P0 BRA `(.L_x_110) ;  /* 0xfffffffc00f08947 */ /* 0x004fea000383ffff */
[----:B------:R-:W-:Y:S05]  /*79c0*/  BRA `(.L_x_45) ;  /* 0xffffffb000247947 */ /* 0x000fea000383ffff */
.L_x_53:
[----:B-1----:R1:W2:Y:S02]  /*79d0*/  SYNCS.PHASECHK.TRANS64.TRYWAIT P1, [R0+URZ+0x60], R5 ;  /* 0x00006005000075a7 */ /* 0x0022a400080211ff */
[----:B--2---:R-:W-:Y:S05]  /*79e0*/  @!P1 NANOSLEEP.SYNCS 0x989680 ;  /* 0x009896800000995d */ /* 0x004fea0003900000 */
[----:B------:R-:W2:Y:S02]  /*79f0*/  @!P1 SYNCS.PHASECHK.TRANS64 P1, [R0+URZ+0x60], R5 ;  /* 0x00006005000095a7 */ /* 0x000ea400080210ff */
[----:B--2---:R-:W-:Y:S05]  /*7a00*/  @!P1 BRA `(.L_x_53) ;  /* 0xfffffffc00f09947 */ /* 0x004fea000383ffff */
[----:B------:R-:W-:Y:S05]  /*7a10*/  BRA `(.L_x_111) ;  /* 0xffffffb400b47947 */ /* 0x000fea000383ffff */
.L_x_54:
[----:B------:R-:W-:-:S07]  /*7a20*/  MOV R3, UR14 ;  /* 0x0000000e00037c02 */ /* 0x000fce0008000f00 */
.L_x_112:
[----:B-1----:R1:W2:Y:S02]  /*7a30*/  SYNCS.PHASECHK.TRANS64.TRYWAIT P0, [R3+URZ+0xa0], R0 ;  /* 0x0000a000030075a7 */ /* 0x0022a400080011ff */
[----:B--2---:R-:W-:Y:S05]  /*7a40*/  @!P0 NANOSLEEP.SYNCS 0x989680 ;  /* 0x009896800000895d */ /* 0x004fea0003900000 */
[----:B------:R-:W2:Y:S02]  /*7a50*/  @!P0 SYNCS.PHASECHK.TRANS64 P0, [R3+URZ+0xa0], R0 ;  /* 0x0000a000030085a7 */ /* 0x000ea400080010ff */
[----:B--2---:R-:W-:Y:S05]  /*7a60*/  @!P0 BRA `(.L_x_112) ;  /* 0xfffffffc00f08947 */ /* 0x004fea000383ffff */
[----:B------:R-:W-:Y:S05]  /*7a70*/  BRA `(.L_x_113) ;  /* 0xffffffb800007947 */ /* 0x000fea000383ffff */
.L_x_57:
[----:B------:R-:W-:Y:S07]  /*7a80*/  MOV R0, UR19 ;  /* 0x0000001300007c02 */ /* 0x000fee0008000f00 */
.L_x_114:
[----:B-1----:R1:W2:Y:S02]  /*7a90*/  SYNCS.PHASECHK.TRANS64.TRYWAIT P0, [R0+URZ], R3 ;  /* 0x00000003000075a7 */ /* 0x0022a400080011ff */
[----:B--2---:R-:W-:Y:S05]  /*7aa0*/  @!P0 NANOSLEEP.SYNCS 0x989680 ;  /* 0x009896800000895d */ /* 0x004fea0003900000 */
[----:B------:R-:W2:Y:S02]  /*7ab0*/  @!P0 SYNCS.PHASECHK.TRANS64 P0, [R0+URZ], R3 ;  /* 0x00000003000085a7 */ /* 0x000ea400080010ff */
[----:B--2---:R-:W-:Y:S05]  /*7ac0*/  @!P0 BRA `(.L_x_114) ;  /* 0xfffffffc00f08947 */ /* 0x004fea000383ffff */
[----:B------:R-:W-:Y:S05]  /*7ad0*/  BRA `(.L_x_56) ;  /* 0xffffffb8001c7947 */ /* 0x000fea000383ffff */
.L_x_60:
[----:B------:R-:W-:-:S07]  /*7ae0*/  MOV R0, UR5 ;  /* 0x0000000500007c02 */ /* 0x000fce0008000f00 */
.L_x_115:
[----:B--2---:R2:W3:Y:S02]  /*7af0*/  SYNCS.PHASECHK.TRANS64.TRYWAIT P0, [R0+URZ], R3 ;  /* 0x00000003000075a7 */ /* 0x0044e400080011ff */
[----:B---3--:R-:W-:Y:S05]  /*7b00*/  @!P0 NANOSLEEP.SYNCS 0x989680 ;  /* 0x009896800000895d */ /* 0x008fea0003900000 */
[----:B------:R-:W3:Y:S02]  /*7b10*/  @!P0 SYNCS.PHASECHK.TRANS64 P0, [R0+URZ], R3 ;  /* 0x00000003000085a7 */ /* 0x000ee400080010ff */
[----:B---3--:R-:W-:Y:S05]  /*7b20*/  @!P0 BRA `(.L_x_115) ;  /* 0xfffffffc00f08947 */ /* 0x008fea000383ffff */
[----:B------:R-:W-:Y:S05]  /*7b30*/  BRA `(.L_x_116) ;  /* 0xffffffbc00487947 */ /* 0x000fea000383ffff */
.L_x_61:
[----:B------:R-:W-:-:S07]  /*7b40*/  MOV R0, UR5 ;  /* 0x0000000500007c02 */ /* 0x000fce0008000f00 */
.L_x_117:
[----:B--2---:R2:W3:Y:S02]  /*7b50*/  SYNCS.PHASECHK.TRANS64.TRYWAIT P0, [R0+URZ], R3 ;  /* 0x00000003000075a7 */ /* 0x0044e400080011ff */
[----:B---3--:R-:W-:Y:S05]  /*7b60*/  @!P0 NANOSLEEP.SYNCS 0x989680 ;  /* 0x009896800000895d */ /* 0x008fea0003900000 */
[----:B------:R-:W3:Y:S02]  /*7b70*/  @!P0 SYNCS.PHASECHK.TRANS64 P0, [R0+URZ], R3 ;  /* 0x00000003000085a7 */ /* 0x000ee400080010ff */
[----:B---3--:R-:W-:Y:S05]  /*7b80*/  @!P0 BRA `(.L_x_117) ;  /* 0xfffffffc00f08947 */ /* 0x008fea000383ffff */
[----:B------:R-:W-:Y:S05]  /*7b90*/  BRA `(.L_x_118) ;  /* 0xffffffbc00547947 */ /* 0x000fea000383ffff */
.L_x_62:
[----:B------:R-:W-:-:S07]  /*7ba0*/  MOV R0, UR5 ;  /* 0x0000000500007c02 */ /* 0x000fce0008000f00 */
.L_x_119:
[----:B--2---:R2:W3:Y:S02]  /*7bb0*/  SYNCS.PHASECHK.TRANS64.TRYWAIT P0, [R0+URZ], R3 ;  /* 0x00000003000075a7 */ /* 0x0044e400080011ff */
[----:B---3--:R-:W-:Y:S05]  /*7bc0*/  @!P0 NANOSLEEP.SYNCS 0x989680 ;  /* 0x009896800000895d */ /* 0x008fea0003900000 */
[----:B------:R-:W3:Y:S02]  /*7bd0*/  @!P0 SYNCS.PHASECHK.TRANS64 P0, [R0+URZ], R3 ;  /* 0x00000003000085a7 */ /* 0x000ee400080010ff */
[----:B---3--:R-:W-:Y:S05]  /*7be0*/  @!P0 BRA `(.L_x_119) ;  /* 0xfffffffc00f08947 */ /* 0x008fea000383ffff */
[----:B------:R-:W-:Y:S05]  /*7bf0*/  BRA `(.L_x_120) ;  /* 0xffffffbc00607947 */ /* 0x000fea000383ffff */
.L_x_63:
[----:B------:R-:W-:-:S07]  /*7c00*/  MOV R0, UR6 ;  /* 0x0000000600007c02 */ /* 0x000fce0008000f00 */
.L_x_121:
[----:B--2---:R2:W3:Y:S02]  /*7c10*/  SYNCS.PHASECHK.TRANS64.TRYWAIT P0, [R0+URZ], R3 ;  /* 0x00000003000075a7 */ /* 0x0044e400080011ff */
[----:B---3--:R-:W-:Y:S05]  /*7c20*/  @!P0 NANOSLEEP.SYNCS 0x989680 ;  /* 0x009896800000895d */ /* 0x008fea0003900000 */
[----:B------:R-:W3:Y:S02]  /*7c30*/  @!P0 SYNCS.PHASECHK.TRANS64 P0, [R0+URZ], R3 ;  /* 0x00000003000085a7 */ /* 0x000ee400080010ff */
[----:B---3--:R-:W-:Y:S05]  /*7c40*/  @!P0 BRA `(.L_x_121) ;  /* 0xfffffffc00f08947 */ /* 0x008fea000383ffff */
[----:B------:R-:W-:Y:S05]  /*7c50*/  BRA `(.L_x_122) ;  /* 0xffffffbc006c7947 */ /* 0x000fea000383ffff */
.L_x_68:
[----:B--2---:R2:W3:Y:S02]  /*7c60*/  SYNCS.PHASECHK.TRANS64.TRYWAIT P0, [R0+URZ+0x60], R3 ;  /* 0x00006003000075a7 */ /* 0x0044e400080011ff */
[----:B---3--:R-:W-:Y:S05]  /*7c70*/  @!P0 NANOSLEEP.SYNCS 0x989680 ;  /* 0x009896800000895d */ /* 0x008fea0003900000 */
[----:B------:R-:W3:Y:S02]  /*7c80*/  @!P0 SYNCS.PHASECHK.TRANS64 P0, [R0+URZ+0x60], R3 ;  /* 0x00006003000085a7 */ /* 0x000ee400080010ff */
[----:B---3--:R-:W-:Y:S05]  /*7c90*/  @!P0 BRA `(.L_x_68) ;  /* 0xfffffffc00f08947 */ /* 0x008fea000383ffff */
[----:B------:R-:W-:Y:S05]  /*7ca0*/  BRA `(.L_x_123) ;  /* 0xffffffc0006c7947 */ /* 0x000fea000383ffff */
.L_x_71:
[----:B------:R-:W-:Y:S07]  /*7cb0*/  MOV R0, UR7 ;  /* 0x0000000700007c02 */ /* 0x000fee0008000f00 */
.L_x_124:
[----:B--2---:R2:W3:Y:S02]  /*7cc0*/  SYNCS.PHASECHK.TRANS64.TRYWAIT P0, [R0+URZ+0x58], R3 ;  /* 0x00005803000075a7 */ /* 0x0044e400080011ff */
[----:B---3--:R-:W-:Y:S05]  /*7cd0*/  @!P0 NANOSLEEP.SYNCS 0x989680 ;  /* 0x009896800000895d */ /* 0x008fea0003900000 */
[----:B------:R-:W3:Y:S02]  /*7ce0*/  @!P0 SYNCS.PHASECHK.TRANS64 P0, [R0+URZ+0x58], R3 ;  /* 0x00005803000085a7 */ /* 0x000ee400080010ff */
[----:B---3--:R-:W-:Y:S05]  /*7cf0*/  @!P0 BRA `(.L_x_124) ;  /* 0xfffffffc00f08947 */ /* 0x008fea000383ffff */
[----:B------:R-:W-:Y:S05]  /*7d00*/  BRA `(.L_x_70) ;  /* 0xffffffc400587947 */ /* 0x000fea000383ffff */
.L_x_74:
[----:B------:R-:W-:Y:S07]  /*7d10*/  MOV R0, UR7 ;  /* 0x0000000700007c02 */ /* 0x000fee0008000f00 */
.L_x_125:
[----:B-1----:R1:W2:Y:S02]  /*7d20*/  SYNCS.PHASECHK.TRANS64.TRYWAIT P2, [R0+URZ+0x48], R23 ;  /* 0x00004817000075a7 */ /* 0x0022a400080411ff */
[----:B--2---:R-:W-:Y:S05]  /*7d30*/  @!P2 NANOSLEEP.SYNCS 0x989680 ;  /* 0x009896800000a95d */ /* 0x004fea0003900000 */
[----:B------:R-:W2:Y:S02]  /*7d40*/  @!P2 SYNCS.PHASECHK.TRANS64 P2, [R0+URZ+0x48], R23 ;  /* 0x000048170000a5a7 */ /* 0x000ea400080410ff */
[----:B--2---:R-:W-:Y:S05]  /*7d50*/  @!P2 BRA `(.L_x_125) ;  /* 0xfffffffc00f0a947 */ /* 0x004fea000383ffff */
[----:B------:R-:W-:Y:S05]  /*7d60*/  BRA `(.L_x_126) ;  /* 0xffffffc400ec7947 */ /* 0x000fea000383ffff */
.L_x_77:
[----:B--2---:R2:W4:Y:S02]  /*7d70*/  SYNCS.PHASECHK.TRANS64.TRYWAIT P0, [R0+URZ+0x60], R3 ;  /* 0x00006003000075a7 */ /* 0x00452400080011ff */
[----:B----4-:R-:W-:Y:S05]  /*7d80*/  @!P0 NANOSLEEP.SYNCS 0x989680 ;  /* 0x009896800000895d */ /* 0x010fea0003900000 */
[----:B------:R-:W4:Y:S02]  /*7d90*/  @!P0 SYNCS.PHASECHK.TRANS64 P0, [R0+URZ+0x60], R3 ;  /* 0x00006003000085a7 */ /* 0x000f2400080010ff */
[----:B----4-:R-:W-:Y:S05]  /*7da0*/  @!P0 BRA `(.L_x_77) ;  /* 0xfffffffc00f08947 */ /* 0x010fea000383ffff */
[----:B------:R-:W-:Y:S05]  /*7db0*/  BRA `(.L_x_127) ;  /* 0xffffffcc00b07947 */ /* 0x000fea000383ffff */
.L_x_83:
[----:B------:R-:W-:Y:S07]  /*7dc0*/  MOV R0, UR44 ;  /* 0x0000002c00007c02 */ /* 0x000fee0008000f00 */
.L_x_128:
[----:B-1----:R1:W2:Y:S02]  /*7dd0*/  SYNCS.PHASECHK.TRANS64.TRYWAIT P0, [R0+URZ+0x40], R3 ;  /* 0x00004003000075a7 */ /* 0x0022a400080011ff */
[----:B--2---:R-:W-:Y:S05]  /*7de0*/  @!P0 NANOSLEEP.SYNCS 0x989680 ;  /* 0x009896800000895d */ /* 0x004fea0003900000 */
[----:B------:R-:W2:Y:S02]  /*7df0*/  @!P0 SYNCS.PHASECHK.TRANS64 P0, [R0+URZ+0x40], R3 ;  /* 0x00004003000085a7 */ /* 0x000ea400080010ff */
[----:B--2---:R-:W-:Y:S05]  /*7e00*/  @!P0 BRA `(.L_x_128) ;  /* 0xfffffffc00f08947 */ /* 0x004fea000383ffff */
[----:B------:R-:W-:Y:S05]  /*7e10*/  BRA `(.L_x_82) ;  /* 0xffffffd400dc7947 */ /* 0x000fea000383ffff */
.L_x_85:
[----:B-1----:R-:W-:Y:S07]  /*7e20*/  MOV R3, UR50 ;  /* 0x0000003200037c02 */ /* 0x002fee0008000f00 */
.L_x_129:
[----:B-1----:R1:W3:Y:S02]  /*7e30*/  SYNCS.PHASECHK.TRANS64.TRYWAIT P0, [R3+URZ+0x80], R8 ;  /* 0x00008008030075a7 */ /* 0x0022e400080011ff */
[----:B---3--:R-:W-:Y:S05]  /*7e40*/  @!P0 NANOSLEEP.SYNCS 0x989680 ;  /* 0x009896800000895d */ /* 0x008fea0003900000 */
[----:B------:R-:W3:Y:S02]  /*7e50*/  @!P0 SYNCS.PHASECHK.TRANS64 P0, [R3+URZ+0x80], R8 ;  /* 0x00008008030085a7 */ /* 0x000ee400080010ff */
[----:B---3--:R-:W-:Y:S05]  /*7e60*/  @!P0 BRA `(.L_x_129) ;  /* 0xfffffffc00f08947 */ /* 0x008fea000383ffff */
[----:B------:R-:W-:Y:S05]  /*7e70*/  BRA `(.L_x_84) ;  /* 0xffffffd8005c7947 */ /* 0x000fea000383ffff */
        .weak           $__internal_0_$__cuda_sm10x_tcgen05_guardrail_trap_col_being_dealloced_not_returned_by_alloc
        .type           $__internal_0_$__cuda_sm10x_tcgen05_guardrail_trap_col_being_dealloced_not_returned_by_alloc,@function
        .size           $__internal_0_$__cuda_sm10x_tcgen05_guardrail_trap_col_being_dealloced_not_returned_by_alloc,($__internal_1_$__cuda_sm10x_tcgen05_guardrail_trap_phase_invalid_during_alloc - $__internal_0_$__cuda_sm10x_tcgen05_guardrail_trap_col_being_dealloced_not_returned_by_alloc)
$__internal_0_$__cuda_sm10x_tcgen05_guardrail_trap_col_being_dealloced_not_returned_by_alloc:
[----:B------:R-:W-:Y:S05]  /*7e80*/  BPT.TRAP 0x1 ;  /* 0x000000040000795c */ /* 0x000fea0000300000 */
[----:B------:R-:W-:-:S04]  /*7e90*/  HFMA2 R3, -RZ, RZ, 0, 0 ;  /* 0x00000000ff037431 */ /* 0x000fc800000001ff */
[----:B------:R-:W-:Y:S05]  /*7ea0*/  RET.REL.NODEC R2 `(_ZN7cutlass13device_kernelINS_4gemm6kernel13GemmUniversalIN4cute5tupleIJiiiiEEENS1_10collective13CollectiveMmaINS1_35MainloopSm100TmaUmmaWarpSpecializedILi4ELi2ELi4ENS5_IJNS4_1CILi1EEESB_SB_EEEEENS5_IJNSA_ILi64EEENSA_ILi112EEENSA_ILi256EEEEEENS_12float_e4m3_tENS5_IJlSB_lEEESI_SJ_NS4_8TiledMMAINS4_8MMA_AtomIJNS4_10MMA_TraitsINS4_19SM100_MMA_F8F6F4_SSEJSI_SI_fSE_SF_NS4_17integral_constantINS4_4UMMA5MajorELSQ_0EEESR_NSO_INSP_7ScaleInELSS_0EEEST_EEEEEENS4_6LayoutISC_NS5_IJNSA_ILi0EEESX_SX_EEEEENS5_IJNS4_10UnderscoreES10_S10_EEEEENS4_13SM90_TMA_LOADENS4_14ComposedLayoutINS4_7SwizzleILi3ELi4ELi3EEENS4_18smem_ptr_flag_bitsILi8EEENSW_INS5_IJNSA_ILi8EEENSA_ILi128EEEEEENS5_IJS1A_SB_EEEEEEEvNS4_8identityES13_S1E_vS1F_EENS_8epilogue10collective18CollectiveEpilogueINS1H_23Sm100TmaWarpSpecializedILi1ELi1ELi56ELb0ELb0EEEJSH_NS5_IJNSW_ISE_SB_EENSW_ISF_SB_EEEEESI_SJ_SI_SJ_NS1H_6fusion15FusionCallbacksIS1L_NS1P_17LinearCombinationISI_fSI_fLNS_15FloatRoundStyleE2EEESH_S1O_JEEENS4_5SM1004TMEM4LOAD25SM100_TMEM_LOAD_16dp32b8xES13_NS14_INS15_ILi0ELi4ELi3EEES18_NSW_INS5_IJS19_NSA_ILi16EEEEEENS5_IJS20_SB_EEEEEEENS4_39AutoVectorizingCopyWithAssumedAlignmentILi128EEENS4_14SM90_TMA_STOREES24_S26_S26_EEEvvEEEEvNT_6ParamsE) ;  /* 0xffffff8002547950 */ /* 0x000fea0003c3ffff */
        .weak           $__internal_1_$__cuda_sm10x_tcgen05_guardrail_trap_phase_invalid_during_alloc
        .type           $__internal_1_$__cuda_sm10x_tcgen05_guardrail_trap_phase_invalid_during_alloc,@function
        .size           $__internal_1_$__cuda_sm10x_tcgen05_guardrail_trap_phase_invalid_during_alloc,($__internal_2_$__cuda_sm10x_tcgen05_guardrail_trap_unallocated_columns_being_dealloced - $__internal_1_$__cuda_sm10x_tcgen05_guardrail_trap_phase_invalid_during_alloc)
$__internal_1_$__cuda_sm10x_tcgen05_guardrail_trap_phase_invalid_during_alloc:
[----:B------:R-:W-:Y:S05]  /*7eb0*/  BPT.TRAP 0x1 ;  /* 0x000000040000795c */ /* 0x000fea0000300000 */
[----:B------:R-:W-:-:S04]  /*7ec0*/  MOV R3, 0x0 ;  /* 0x0000000000037802 */ /* 0x000fc80000000f00 */
[----:B------:R-:W-:Y:S05]  /*7ed0*/  RET.REL.NODEC R2 `(_ZN7cutlass13device_kernelINS_4gemm6kernel13GemmUniversalIN4cute5tupleIJiiiiEEENS1_10collective13CollectiveMmaINS1_35MainloopSm100TmaUmmaWarpSpecializedILi4ELi2ELi4ENS5_IJNS4_1CILi1EEESB_SB_EEEEENS5_IJNSA_ILi64EEENSA_ILi112EEENSA_ILi256EEEEEENS_12float_e4m3_tENS5_IJlSB_lEEESI_SJ_NS4_8TiledMMAINS4_8MMA_AtomIJNS4_10MMA_TraitsINS4_19SM100_MMA_F8F6F4_SSEJSI_SI_fSE_SF_NS4_17integral_constantINS4_4UMMA5MajorELSQ_0EEESR_NSO_INSP_7ScaleInELSS_0EEEST_EEEEEENS4_6LayoutISC_NS5_IJNSA_ILi0EEESX_SX_EEEEENS5_IJNS4_10UnderscoreES10_S10_EEEEENS4_13SM90_TMA_LOADENS4_14ComposedLayoutINS4_7SwizzleILi3ELi4ELi3EEENS4_18smem_ptr_flag_bitsILi8EEENSW_INS5_IJNSA_ILi8EEENSA_ILi128EEEEEENS5_IJS1A_SB_EEEEEEEvNS4_8identityES13_S1E_vS1F_EENS_8epilogue10collective18CollectiveEpilogueINS1H_23Sm100TmaWarpSpecializedILi1ELi1ELi56ELb0ELb0EEEJSH_NS5_IJNSW_ISE_SB_EENSW_ISF_SB_EEEEESI_SJ_SI_SJ_NS1H_6fusion15FusionCallbacksIS1L_NS1P_17LinearCombinationISI_fSI_fLNS_15FloatRoundStyleE2EEESH_S1O_JEEENS4_5SM1004TMEM4LOAD25SM100_TMEM_LOAD_16dp32b8xES13_NS14_INS15_ILi0ELi4ELi3EEES18_NSW_INS5_IJS19_NSA_ILi16EEEEEENS5_IJS20_SB_EEEEEEENS4_39AutoVectorizingCopyWithAssumedAlignmentILi128EEENS4_14SM90_TMA_STOREES24_S26_S26_EEEvvEEEEvNT_6ParamsE) ;  /* 0xffffff8002487950 */ /* 0x000fea0003c3ffff */
        .weak           $__internal_2_$__cuda_sm10x_tcgen05_guardrail_trap_unallocated_columns_being_dealloced
        .type           $__internal_2_$__cuda_sm10x_tcgen05_guardrail_trap_unallocated_columns_being_dealloced,@function
        .size           $__internal_2_$__cuda_sm10x_tcgen05_guardrail_trap_unallocated_columns_being_dealloced,(.L_x_131 - $__internal_2_$__cuda_sm10x_tcgen05_guardrail_trap_unallocated_columns_being_dealloced)
$__internal_2_$__cuda_sm10x_tcgen05_guardrail_trap_unallocated_columns_being_dealloced:
[----:B------:R-:W-:Y:S05]  /*7ee0*/  BPT.TRAP 0x1 ;  /* 0x000000040000795c */ /* 0x000fea0000300000 */
[----:B------:R-:W-:-:S04]  /*7ef0*/  HFMA2 R3, -RZ, RZ, 0, 0 ;  /* 0x00000000ff037431 */ /* 0x000fc800000001ff */
[----:B------:R-:W-:Y:S05]  /*7f00*/  RET.REL.NODEC R2 `(_ZN7cutlass13device_kernelINS_4gemm6kernel13GemmUniversalIN4cute5tupleIJiiiiEEENS1_10collective13CollectiveMmaINS1_35MainloopSm100TmaUmmaWarpSpecializedILi4ELi2ELi4ENS5_IJNS4_1CILi1EEESB_SB_EEEEENS5_IJNSA_ILi64EEENSA_ILi112EEENSA_ILi256EEEEEENS_12float_e4m3_tENS5_IJlSB_lEEESI_SJ_NS4_8TiledMMAINS4_8MMA_AtomIJNS4_10MMA_TraitsINS4_19SM100_MMA_F8F6F4_SSEJSI_SI_fSE_SF_NS4_17integral_constantINS4_4UMMA5MajorELSQ_0EEESR_NSO_INSP_7ScaleInELSS_0EEEST_EEEEEENS4_6LayoutISC_NS5_IJNSA_ILi0EEESX_SX_EEEEENS5_IJNS4_10UnderscoreES10_S10_EEEEENS4_13SM90_TMA_LOADENS4_14ComposedLayoutINS4_7SwizzleILi3ELi4ELi3EEENS4_18smem_ptr_flag_bitsILi8EEENSW_INS5_IJNSA_ILi8EEENSA_ILi128EEEEEENS5_IJS1A_SB_EEEEEEEvNS4_8identityES13_S1E_vS1F_EENS_8epilogue10collective18CollectiveEpilogueINS1H_23Sm100TmaWarpSpecializedILi1ELi1ELi56ELb0ELb0EEEJSH_NS5_IJNSW_ISE_SB_EENSW_ISF_SB_EEEEESI_SJ_SI_SJ_NS1H_6fusion15FusionCallbacksIS1L_NS1P_17LinearCombinationISI_fSI_fLNS_15FloatRoundStyleE2EEESH_S1O_JEEENS4_5SM1004TMEM4LOAD25SM100_TMEM_LOAD_16dp32b8xES13_NS14_INS15_ILi0ELi4ELi3EEES18_NSW_INS5_IJS19_NSA_ILi16EEEEEENS5_IJS20_SB_EEEEEEENS4_39AutoVectorizingCopyWithAssumedAlignmentILi128EEENS4_14SM90_TMA_STOREES24_S26_S26_EEEvvEEEEvNT_6ParamsE) ;  /* 0xffffff80023c7950 */ /* 0x000fea0003c3ffff */
.L_x_130:
[----:B------:R-:W-:-:S00]  /*7f10*/  BRA `(.L_x_130) ;  /* 0xfffffffc00fc7947 */ /* 0x000fc0000383ffff */
[----:B------:R-:W-:-:S00]  /*7f20*/  NOP ;  /* 0x0000000000007918 */ /* 0x000fc00000000000 */
        /* <DEDUP_REMOVED lines=13> */
.L_x_131:


//--------------------- .nv.global.init           --------------------------
	.section	.nv.global.init,"aw",@progbits
.nv.global.init:
	.type		$str$26,@object
	.size		$str$26,($str$25 - $str$26)
$str$26:
        /*0000*/ 	.byte	0x2f, 0x74, 0x6d, 0x70, 0x2f, 0x63, 0x75, 0x74, 0x6c, 0x61, 0x73, 0x73, 0x5f, 0x73, 0x77, 0x65
        /*0010*/ 	.byte	0x65, 0x70, 0x5f, 0x73, 0x72, 0x63, 0x2f, 0x69, 0x6e, 0x63, 0x6c, 0x75, 0x64, 0x65, 0x2f, 0x63
        /*0020*/ 	.byte	0x75, 0x74, 0x65, 0x2f, 0x61, 0x74, 0x6f, 0x6d, 0x2f, 0x63, 0x6f, 0x70, 0x79, 0x5f, 0x74, 0x72
        /*0030*/ 	.byte	0x61, 0x69, 0x74, 0x73, 0x5f, 0x73, 0x6d, 0x31, 0x30, 0x30, 0x2e, 0x68, 0x70, 0x70, 0x00
	.type		$str$25,@object
	.size		$str$25,(__unnamed_1 - $str$25)
$str$25:
        /*003f*/ 	.byte	0x28, 0x28, 0x75, 0x69, 0x6e, 0x74, 0x33, 0x32, 0x5f, 0x74, 0x28, 0x74, 0x68, 0x72, 0x65, 0x61
        /*004f*/ 	.byte	0x64, 0x49, 0x64, 0x78, 0x2e, 0x78, 0x29, 0x20, 0x2f, 0x20, 0x33, 0x32, 0x29, 0x20, 0x25, 0x20
        /*005f*/ 	.byte	0x34, 0x29, 0x20, 0x3d, 0x3d, 0x20, 0x28, 0x28, 0x28, 0x74, 0x6d, 0x65, 0x6d, 0x5f, 0x61, 0x64
        /*006f*/ 	.byte	0x64, 0x72, 0x20, 0x3e, 0x3e, 0x20, 0x31, 0x36, 0x29, 0x20, 0x2f, 0x20, 0x33, 0x32, 0x29, 0x20
        /*007f*/ 	.byte	0x25, 0x20, 0x34, 0x29, 0x00
	.type		__unnamed_1,@object
	.size		__unnamed_1,(.L_1 - __unnamed_1)
__unnamed_1:
        /*0084*/ 	.byte	0x63, 0x6f, 0x6e, 0x73, 0x74, 0x65, 0x78, 0x70, 0x72, 0x20, 0x76, 0x6f, 0x69, 0x64, 0x20, 0x63
        /* <DEDUP_REMOVED lines=36> */
        /*02d4*/ 	.byte	0x3c, 0x30, 0x3e, 0x3e, 0x3e, 0x3e, 0x5d, 0x00
.L_1:


//--------------------- .nv.shared._ZN7cutlass13device_kernelINS_4gemm6kernel13GemmUniversalIN4cute5tupleIJiiiiEEENS1_10collective13CollectiveMmaINS1_35MainloopSm100TmaUmmaWarpSpecializedILi4ELi2ELi4ENS5_IJNS4_1CILi1EEESB_SB_EEEEENS5_IJNSA_ILi64EEENSA_ILi112EEENSA_ILi256EEEEEENS_12float_e4m3_tENS5_IJlSB_lEEESI_SJ_NS4_8TiledMMAINS4_8MMA_AtomIJNS4_10MMA_TraitsINS4_19SM100_MMA_F8F6F4_SSEJSI_SI_fSE_SF_NS4_17integral_constantINS4_4UMMA5MajorELSQ_0EEESR_NSO_INSP_7ScaleInELSS_0EEEST_EEEEEENS4_6LayoutISC_NS5_IJNSA_ILi0EEESX_SX_EEEEENS5_IJNS4_10UnderscoreES10_S10_EEEEENS4_13SM90_TMA_LOADENS4_14ComposedLayoutINS4_7SwizzleILi3ELi4ELi3EEENS4_18smem_ptr_flag_bitsILi8EEENSW_INS5_IJNSA_ILi8EEENSA_ILi128EEEEEENS5_IJS1A_SB_EEEEEEEvNS4_8identityES13_S1E_vS1F_EENS_8epilogue10collective18CollectiveEpilogueINS1H_23Sm100TmaWarpSpecializedILi1ELi1ELi56ELb0ELb0EEEJSH_NS5_IJNSW_ISE_SB_EENSW_ISF_SB_EEEEESI_SJ_SI_SJ_NS1H_6fusion15FusionCallbacksIS1L_NS1P_17LinearCombinationISI_fSI_fLNS_15FloatRoundStyleE2EEESH_S1O_JEEENS4_5SM1004TMEM4LOAD25SM100_TMEM_LOAD_16dp32b8xES13_NS14_INS15_ILi0ELi4ELi3EEES18_NSW_INS5_IJS19_NSA_ILi16EEEEEENS5_IJS20_SB_EEEEEEENS4_39AutoVectorizingCopyWithAssumedAlignmentILi128EEENS4_14SM90_TMA_STOREES24_S26_S26_EEEvvEEEEvNT_6ParamsE --------------------------
	.section	.nv.shared._ZN7cutlass13device_kernelINS_4gemm6kernel13GemmUniversalIN4cute5tupleIJiiiiEEENS1_10collective13CollectiveMmaINS1_35MainloopSm100TmaUmmaWarpSpecializedILi4ELi2ELi4ENS5_IJNS4_1CILi1EEESB_SB_EEEEENS5_IJNSA_ILi64EEENSA_ILi112EEENSA_ILi256EEEEEENS_12float_e4m3_tENS5_IJlSB_lEEESI_SJ_NS4_8TiledMMAINS4_8MMA_AtomIJNS4_10MMA_TraitsINS4_19SM100_MMA_F8F6F4_SSEJSI_SI_fSE_SF_NS4_17integral_constantINS4_4UMMA5MajorELSQ_0EEESR_NSO_INSP_7ScaleInELSS_0EEEST_EEEEEENS4_6LayoutISC_NS5_IJNSA_ILi0EEESX_SX_EEEEENS5_IJNS4_10UnderscoreES10_S10_EEEEENS4_13SM90_TMA_LOADENS4_14ComposedLayoutINS4_7SwizzleILi3ELi4ELi3EEENS4_18smem_ptr_flag_bitsILi8EEENSW_INS5_IJNSA_ILi8EEENSA_ILi128EEEEEENS5_IJS1A_SB_EEEEEEEvNS4_8identityES13_S1E_vS1F_EENS_8epilogue10collective18CollectiveEpilogueINS1H_23Sm100TmaWarpSpecializedILi1ELi1ELi56ELb0ELb0EEEJSH_NS5_IJNSW_ISE_SB_EENSW_ISF_SB_EEEEESI_SJ_SI_SJ_NS1H_6fusion15FusionCallbacksIS1L_NS1P_17LinearCombinationISI_fSI_fLNS_15FloatRoundStyleE2EEESH_S1O_JEEENS4_5SM1004TMEM4LOAD25SM100_TMEM_LOAD_16dp32b8xES13_NS14_INS15_ILi0ELi4ELi3EEES18_NSW_INS5_IJS19_NSA_ILi16EEEEEENS5_IJS20_SB_EEEEEEENS4_39AutoVectorizingCopyWithAssumedAlignmentILi128EEENS4_14SM90_TMA_STOREES24_S26_S26_EEEvvEEEEvNT_6ParamsE,"aw",@nobits
	.sectionflags	@""
	.align	16
	.zero		1024


//--------------------- .nv.shared.reserved.0     --------------------------
	.section	.nv.shared.reserved.0,"aw",@nobits
	.weak		__nv_reservedSMEM_offset_0_alias
	.size		__nv_reservedSMEM_offset_0_alias, 0, 64
	.other		__nv_reservedSMEM_offset_0_alias,@"STO_CUDA_RESERVED_SHARED STV_DEFAULT"
__nv_reservedSMEM_offset_0_alias:
	.zero		0
.nv.shared.reserved.0:
	.zero		64
	.weak		__nv_reservedSMEM_tcgen05_partition
	.type		__nv_reservedSMEM_tcgen05_partition,@object
	.size		__nv_reservedSMEM_tcgen05_partition,(.L_0 - __nv_reservedSMEM_tcgen05_partition)
__nv_reservedSMEM_tcgen05_partition:
	.zero		32
.L_0:


//--------------------- .nv.global                --------------------------
	.section	.nv.global,"aw",@nobits
.nv.global:
	.type		_ZN40_INTERNAL_77d73614_4_k_cu_df0a898b_338224cute1_E,@object
	.size		_ZN40_INTERNAL_77d73614_4_k_cu_df0a898b_338224cute1_E,(_ZN40_INTERNAL_77d73614_4_k_cu_df0a898b_338224cuda3std3__45__cpo6cbeginE - _ZN40_INTERNAL_77d73614_4_k_cu_df0a898b_338224cute1_E)
_ZN40_INTERNAL_77d73614_4_k_cu_df0a898b_338224cute1_E:
	.zero		1
	.type		_ZN40_INTERNAL_77d73614_4_k_cu_df0a898b_338224cuda3std3__45__cpo6cbeginE,@object
	.size		_ZN40_INTERNAL_77d73614_4_k_cu_df0a898b_338224cuda3std3__45__cpo6cbeginE,(_ZN40_INTERNAL_77d73614_4_k_cu_df0a898b_338224cuda3std3__48in_placeE - _ZN40_INTERNAL_77d73614_4_k_cu_df0a898b_338224cuda3std3__45__cpo6cbeginE)
_ZN40_INTERNAL_77d73614_4_k_cu_df0a898b_338224cuda3std3__45__cpo6cbeginE:
	.zero		1
	.type		_ZN40_INTERNAL_77d73614_4_k_cu_df0a898b_338224cuda3std3__48in_placeE,@object
	.size		_ZN40_INTERNAL_77d73614_4_k_cu_df0a898b_338224cuda3std3__48in_placeE,(_ZN40_INTERNAL_77d73614_4_k_cu_df0a898b_338224cuda3std6ranges3__45__cpo9iter_moveE - _ZN40_INTERNAL_77d73614_4_k_cu_df0a898b_338224cuda3std3__48in_placeE)
_ZN40_INTERNAL_77d73614_4_k_cu_df0a898b_338224cuda3std3__48in_placeE:
	.zero		1
	.type		_ZN40_INTERNAL_77d73614_4_k_cu_df0a898b_338224cuda3std6ranges3__45__cpo9iter_moveE,@object
	.size		_ZN40_INTERNAL_77d73614_4_k_cu_df0a898b_338224cuda3std6ranges3__45__cpo9iter_moveE,(_ZN40_INTERNAL_77d73614_4_k_cu_df0a898b_338224cuda3std3__45__cpo5beginE - _ZN40_INTERNAL_77d73614_4_k_cu_df0a898b_338224cuda3std6ranges3__45__cpo9iter_moveE)
_ZN40_INTERNAL_77d73614_4_k_cu_df0a898b_338224cuda3std6ranges3__45__cpo9iter_moveE:
	.zero		1
	.type		_ZN40_INTERNAL_77d73614_4_k_cu_df0a898b_338224cuda3std3__45__cpo5beginE,@object
	.size		_ZN40_INTERNAL_77d73614_4_k_cu_df0a898b_338224cuda3std3__45__cpo5beginE,(_ZN40_INTERNAL_77d73614_4_k_cu_df0a898b_338224cuda3std3__442_GLOBAL__N__77d73614_4_k_cu_df0a898b_338226ignoreE - _ZN40_INTERNAL_77d73614_4_k_cu_df0a898b_338224cuda3std3__45__cpo5beginE)
_ZN40_INTERNAL_77d73614_4_k_cu_df0a898b_338224cuda3std3__45__cpo5beginE:
	.zero		1
	.type		_ZN40_INTERNAL_77d73614_4_k_cu_df0a898b_338224cuda3std3__442_GLOBAL__N__77d73614_4_k_cu_df0a898b_338226ignoreE,@object
	.size		_ZN40_INTERNAL_77d73614_4_k_cu_df0a898b_338224cuda3std3__442_GLOBAL__N__77d73614_4_k_cu_df0a898b_338226ignoreE,(_ZN40_INTERNAL_77d73614_4_k_cu_df0a898b_338224cute7productE - _ZN40_INTERNAL_77d73614_4_k_cu_df0a898b_338224cuda3std3__442_GLOBAL__N__77d73614_4_k_cu_df0a898b_338226ignoreE)
_ZN40_INTERNAL_77d73614_4_k_cu_df0a898b_338224cuda3std3__442_GLOBAL__N__77d73614_4_k_cu_df0a898b_338226ignoreE:
	.zero		1
	.type		_ZN40_INTERNAL_77d73614_4_k_cu_df0a898b_338224cute7productE,@object
	.size		_ZN40_INTERNAL_77d73614_4_k_cu_df0a898b_338224cute7productE,(_ZN40_INTERNAL_77d73614_4_k_cu_df0a898b_338224cuda3std3__45__cpo3endE - _ZN40_INTERNAL_77d73614_4_k_cu_df0a898b_338224cute7productE)
_ZN40_INTERNAL_77d73614_4_k_cu_df0a898b_338224cute7productE:
	.zero		1
	.type		_ZN40_INTERNAL_77d73614_4_k_cu_df0a898b_338224cuda3std3__45__cpo3endE,@object
	.size		_ZN40_INTERNAL_77d73614_4_k_cu_df0a898b_338224cuda3std3__45__cpo3endE,(_ZN40_INTERNAL_77d73614_4_k_cu_df0a898b_338224cuda3std3__419piecewise_constructE - _ZN40_INTERNAL_77d73614_4_k_cu_df0a898b_338224cuda3std3__45__cpo3endE)
_ZN40_INTERNAL_77d73614_4_k_cu_df0a898b_338224cuda3std3__45__cpo3endE:
	.zero		1
	.type		_ZN40_INTERNAL_77d73614_4_k_cu_df0a898b_338224cuda3std3__419piecewise_constructE,@object
	.size		_ZN40_INTERNAL_77d73614_4_k_cu_df0a898b_338224cuda3std3__419piecewise_constructE,(_ZN40_INTERNAL_77d73614_4_k_cu_df0a898b_338224cuda3std3__45__cpo4cendE - _ZN40_INTERNAL_77d73614_4_k_cu_df0a898b_338224cuda3std3__419piecewise_constructE)
_ZN40_INTERNAL_77d73614_4_k_cu_df0a898b_338224cuda3std3__419piecewise_constructE:
	.zero		1
	.type		_ZN40_INTERNAL_77d73614_4_k_cu_df0a898b_338224cuda3std3__45__cpo4cendE,@object
	.size		_ZN40_INTERNAL_77d73614_4_k_cu_df0a898b_338224cuda3std3__45__cpo4cendE,(_ZN40_INTERNAL_77d73614_4_k_cu_df0a898b_338224cuda3std6ranges3__45__cpo4swapE - _ZN40_INTERNAL_77d73614_4_k_cu_df0a898b_338224cuda3std3__45__cpo4cendE)
_ZN40_INTERNAL_77d73614_4_k_cu_df0a898b_338224cuda3std3__45__cpo4cendE:
	.zero		1
	.type		_ZN40_INTERNAL_77d73614_4_k_cu_df0a898b_338224cuda3std6ranges3__45__cpo4swapE,@object
	.size		_ZN40_INTERNAL_77d73614_4_k_cu_df0a898b_338224cuda3std6ranges3__45__cpo4swapE,(.L_9 - _ZN40_INTERNAL_77d73614_4_k_cu_df0a898b_338224cuda3std6ranges3__45__cpo4swapE)
_ZN40_INTERNAL_77d73614_4_k_cu_df0a898b_338224cuda3std6ranges3__45__cpo4swapE:
	.zero		1
.L_9:


//--------------------- .nv.constant0._ZN7cutlass13device_kernelINS_4gemm6kernel13GemmUniversalIN4cute5tupleIJiiiiEEENS1_10collective13CollectiveMmaINS1_35MainloopSm100TmaUmmaWarpSpecializedILi4ELi2ELi4ENS5_IJNS4_1CILi1EEESB_SB_EEEEENS5_IJNSA_ILi64EEENSA_ILi112EEENSA_ILi256EEEEEENS_12float_e4m3_tENS5_IJlSB_lEEESI_SJ_NS4_8TiledMMAINS4_8MMA_AtomIJNS4_10MMA_TraitsINS4_19SM100_MMA_F8F6F4_SSEJSI_SI_fSE_SF_NS4_17integral_constantINS4_4UMMA5MajorELSQ_0EEESR_NSO_INSP_7ScaleInELSS_0EEEST_EEEEEENS4_6LayoutISC_NS5_IJNSA_ILi0EEESX_SX_EEEEENS5_IJNS4_10UnderscoreES10_S10_EEEEENS4_13SM90_TMA_LOADENS4_14ComposedLayoutINS4_7SwizzleILi3ELi4ELi3EEENS4_18smem_ptr_flag_bitsILi8EEENSW_INS5_IJNSA_ILi8EEENSA_ILi128EEEEEENS5_IJS1A_SB_EEEEEEEvNS4_8identityES13_S1E_vS1F_EENS_8epilogue10collective18CollectiveEpilogueINS1H_23Sm100TmaWarpSpecializedILi1ELi1ELi56ELb0ELb0EEEJSH_NS5_IJNSW_ISE_SB_EENSW_ISF_SB_EEEEESI_SJ_SI_SJ_NS1H_6fusion15FusionCallbacksIS1L_NS1P_17LinearCombinationISI_fSI_fLNS_15FloatRoundStyleE2EEESH_S1O_JEEENS4_5SM1004TMEM4LOAD25SM100_TMEM_LOAD_16dp32b8xES13_NS14_INS15_ILi0ELi4ELi3EEES18_NSW_INS5_IJS19_NSA_ILi16EEEEEENS5_IJS20_SB_EEEEEEENS4_39AutoVectorizingCopyWithAssumedAlignmentILi128EEENS4_14SM90_TMA_STOREES24_S26_S26_EEEvvEEEEvNT_6ParamsE --------------------------
	.section	.nv.constant0._ZN7cutlass13device_kernelINS_4gemm6kernel13GemmUniversalIN4cute5tupleIJiiiiEEENS1_10collective13CollectiveMmaINS1_35MainloopSm100TmaUmmaWarpSpecializedILi4ELi2ELi4ENS5_IJNS4_1CILi1EEESB_SB_EEEEENS5_IJNSA_ILi64EEENSA_ILi112EEENSA_ILi256EEEEEENS_12float_e4m3_tENS5_IJlSB_lEEESI_SJ_NS4_8TiledMMAINS4_8MMA_AtomIJNS4_10MMA_TraitsINS4_19SM100_MMA_F8F6F4_SSEJSI_SI_fSE_SF_NS4_17integral_constantINS4_4UMMA5MajorELSQ_0EEESR_NSO_INSP_7ScaleInELSS_0EEEST_EEEEEENS4_6LayoutISC_NS5_IJNSA_ILi0EEESX_SX_EEEEENS5_IJNS4_10UnderscoreES10_S10_EEEEENS4_13SM90_TMA_LOADENS4_14ComposedLayoutINS4_7SwizzleILi3ELi4ELi3EEENS4_18smem_ptr_flag_bitsILi8EEENSW_INS5_IJNSA_ILi8EEENSA_ILi128EEEEEENS5_IJS1A_SB_EEEEEEEvNS4_8identityES13_S1E_vS1F_EENS_8epilogue10collective18CollectiveEpilogueINS1H_23Sm100TmaWarpSpecializedILi1ELi1ELi56ELb0ELb0EEEJSH_NS5_IJNSW_ISE_SB_EENSW_ISF_SB_EEEEESI_SJ_SI_SJ_NS1H_6fusion15FusionCallbacksIS1L_NS1P_17LinearCombinationISI_fSI_fLNS_15FloatRoundStyleE2EEESH_S1O_JEEENS4_5SM1004TMEM4LOAD25SM100_TMEM_LOAD_16dp32b8xES13_NS14_INS15_ILi0ELi4ELi3EEES18_NSW_INS5_IJS19_NSA_ILi16EEEEEENS5_IJS20_SB_EEEEEEENS4_39AutoVectorizingCopyWithAssumedAlignmentILi128EEENS4_14SM90_TMA_STOREES24_S26_S26_EEEvvEEEEvNT_6ParamsE,"a",@progbits
	.sectionflags	@""
	.align	4
.nv.constant0._ZN7cutlass13device_kernelINS_4gemm6kernel13GemmUniversalIN4cute5tupleIJiiiiEEENS1_10collective13CollectiveMmaINS1_35MainloopSm100TmaUmmaWarpSpecializedILi4ELi2ELi4ENS5_IJNS4_1CILi1EEESB_SB_EEEEENS5_IJNSA_ILi64EEENSA_ILi112EEENSA_ILi256EEEEEENS_12float_e4m3_tENS5_IJlSB_lEEESI_SJ_NS4_8TiledMMAINS4_8MMA_AtomIJNS4_10MMA_TraitsINS4_19SM100_MMA_F8F6F4_SSEJSI_SI_fSE_SF_NS4_17integral_constantINS4_4UMMA5MajorELSQ_0EEESR_NSO_INSP_7ScaleInELSS_0EEEST_EEEEEENS4_6LayoutISC_NS5_IJNSA_ILi0EEESX_SX_EEEEENS5_IJNS4_10UnderscoreES10_S10_EEEEENS4_13SM90_TMA_LOADENS4_14ComposedLayoutINS4_7SwizzleILi3ELi4ELi3EEENS4_18smem_ptr_flag_bitsILi8EEENSW_INS5_IJNSA_ILi8EEENSA_ILi128EEEEEENS5_IJS1A_SB_EEEEEEEvNS4_8identityES13_S1E_vS1F_EENS_8epilogue10collective18CollectiveEpilogueINS1H_23Sm100TmaWarpSpecializedILi1ELi1ELi56ELb0ELb0EEEJSH_NS5_IJNSW_ISE_SB_EENSW_ISF_SB_EEEEESI_SJ_SI_SJ_NS1H_6fusion15FusionCallbacksIS1L_NS1P_17LinearCombinationISI_fSI_fLNS_15FloatRoundStyleE2EEESH_S1O_JEEENS4_5SM1004TMEM4LOAD25SM100_TMEM_LOAD_16dp32b8xES13_NS14_INS15_ILi0ELi4ELi3EEES18_NSW_INS5_IJS19_NSA_ILi16EEEEEENS5_IJS20_SB_EEEEEEENS4_39AutoVectorizingCopyWithAssumedAlignmentILi128EEENS4_14SM90_TMA_STOREES24_S26_S26_EEEvvEEEEvNT_6ParamsE:
	.zero		2944


//--------------------- SYMBOLS --------------------------

	.type		.nv.reservedSmem.offset0,@object
	.size		.nv.reservedSmem.offset0,0x4
	.type		.nv.reservedSmem.cap,@object
	.size		.nv.reservedSmem.cap,0x4
	.type		__assertfail,@function
